//
// Generated by NVIDIA NVVM Compiler
//
// Compiler Build ID: CL-36424714
// Cuda compilation tools, release 13.0, V13.0.88
// Based on NVVM 20.0.0
//

.version 9.0
.target sm_100
.address_size 64

	// .globl	_Z11fill_kernelifPfi

.visible .entry _Z11fill_kernelifPfi(
	.param .u32 _Z11fill_kernelifPfi_param_0,
	.param .f32 _Z11fill_kernelifPfi_param_1,
	.param .u64 .ptr .align 1 _Z11fill_kernelifPfi_param_2,
	.param .u32 _Z11fill_kernelifPfi_param_3
)
{
	.reg .pred 	%p<2>;
	.reg .b32 	%r<11>;
	.reg .b32 	%f<2>;
	.reg .b64 	%rd<5>;

	ld.param.u32 	%r3, [_Z11fill_kernelifPfi_param_0];
	ld.param.f32 	%f1, [_Z11fill_kernelifPfi_param_1];
	ld.param.u64 	%rd1, [_Z11fill_kernelifPfi_param_2];
	ld.param.u32 	%r2, [_Z11fill_kernelifPfi_param_3];
	mov.u32 	%r4, %ctaid.x;
	mov.u32 	%r5, %ctaid.y;
	mov.u32 	%r6, %nctaid.x;
	mad.lo.s32 	%r7, %r5, %r6, %r4;
	mov.u32 	%r8, %ntid.x;
	mov.u32 	%r9, %tid.x;
	mad.lo.s32 	%r1, %r7, %r8, %r9;
	setp.ge.s32 	%p1, %r1, %r3;
	@%p1 bra 	$L__BB0_2;
	cvta.to.global.u64 	%rd2, %rd1;
	mul.lo.s32 	%r10, %r2, %r1;
	mul.wide.s32 	%rd3, %r10, 4;
	add.s64 	%rd4, %rd2, %rd3;
	st.global.f32 	[%rd4], %f1;
$L__BB0_2:
	ret;

}
	// .globl	_Z17im2col_gpu_kerneliPKfiiiiiiiPf
.visible .entry _Z17im2col_gpu_kerneliPKfiiiiiiiPf(
	.param .u32 _Z17im2col_gpu_kerneliPKfiiiiiiiPf_param_0,
	.param .u64 .ptr .align 1 _Z17im2col_gpu_kerneliPKfiiiiiiiPf_param_1,
	.param .u32 _Z17im2col_gpu_kerneliPKfiiiiiiiPf_param_2,
	.param .u32 _Z17im2col_gpu_kerneliPKfiiiiiiiPf_param_3,
	.param .u32 _Z17im2col_gpu_kerneliPKfiiiiiiiPf_param_4,
	.param .u32 _Z17im2col_gpu_kerneliPKfiiiiiiiPf_param_5,
	.param .u32 _Z17im2col_gpu_kerneliPKfiiiiiiiPf_param_6,
	.param .u32 _Z17im2col_gpu_kerneliPKfiiiiiiiPf_param_7,
	.param .u32 _Z17im2col_gpu_kerneliPKfiiiiiiiPf_param_8,
	.param .u64 .ptr .align 1 _Z17im2col_gpu_kerneliPKfiiiiiiiPf_param_9
)
{
	.reg .pred 	%p<88>;
	.reg .b32 	%r<96>;
	.reg .b32 	%f<61>;
	.reg .b64 	%rd<91>;

	ld.param.u32 	%r25, [_Z17im2col_gpu_kerneliPKfiiiiiiiPf_param_0];
	ld.param.u64 	%rd28, [_Z17im2col_gpu_kerneliPKfiiiiiiiPf_param_1];
	ld.param.u32 	%r26, [_Z17im2col_gpu_kerneliPKfiiiiiiiPf_param_2];
	ld.param.u32 	%r27, [_Z17im2col_gpu_kerneliPKfiiiiiiiPf_param_3];
	ld.param.u32 	%r28, [_Z17im2col_gpu_kerneliPKfiiiiiiiPf_param_4];
	ld.param.u32 	%r31, [_Z17im2col_gpu_kerneliPKfiiiiiiiPf_param_7];
	ld.param.u32 	%r32, [_Z17im2col_gpu_kerneliPKfiiiiiiiPf_param_8];
	cvta.to.global.u64 	%rd1, %rd28;
	mov.u32 	%r33, %ctaid.x;
	mov.u32 	%r34, %ntid.x;
	mov.u32 	%r35, %tid.x;
	mad.lo.s32 	%r90, %r33, %r34, %r35;
	setp.ge.s32 	%p1, %r90, %r25;
	@%p1 bra 	$L__BB1_47;
	setp.lt.s32 	%p2, %r28, 1;
	mul.lo.s32 	%r2, %r32, %r31;
	@%p2 bra 	$L__BB1_47;
	and.b32  	%r3, %r28, 7;
	and.b32  	%r4, %r28, 3;
	and.b32  	%r5, %r28, 2147483640;
	mul.lo.s32 	%r36, %r28, %r28;
	mul.lo.s32 	%r6, %r36, %r31;
$L__BB1_3:
	ld.param.u64 	%rd81, [_Z17im2col_gpu_kerneliPKfiiiiiiiPf_param_9];
	ld.param.u32 	%r89, [_Z17im2col_gpu_kerneliPKfiiiiiiiPf_param_6];
	ld.param.u32 	%r88, [_Z17im2col_gpu_kerneliPKfiiiiiiiPf_param_5];
	div.s32 	%r38, %r90, %r32;
	mul.lo.s32 	%r39, %r38, %r32;
	sub.s32 	%r40, %r90, %r39;
	div.s32 	%r41, %r38, %r31;
	mul.lo.s32 	%r42, %r41, %r31;
	sub.s32 	%r43, %r38, %r42;
	mul.lo.s32 	%r44, %r43, %r89;
	sub.s32 	%r8, %r44, %r88;
	mul.lo.s32 	%r45, %r40, %r89;
	sub.s32 	%r9, %r45, %r88;
	mad.lo.s32 	%r46, %r6, %r41, %r43;
	mad.lo.s32 	%r47, %r46, %r32, %r40;
	cvta.to.global.u64 	%rd29, %rd81;
	mul.wide.s32 	%rd30, %r47, 4;
	add.s64 	%rd90, %rd29, %rd30;
	mad.lo.s32 	%r48, %r41, %r26, %r8;
	mad.lo.s32 	%r49, %r48, %r27, %r9;
	cvt.s64.s32 	%rd3, %r49;
	mov.b32 	%r91, 0;
$L__BB1_4:
	setp.lt.u32 	%p3, %r28, 8;
	add.s32 	%r11, %r91, %r8;
	mul.lo.s32 	%r12, %r91, %r27;
	mov.b32 	%r94, 0;
	@%p3 bra 	$L__BB1_23;
	mov.b32 	%r92, 0;
$L__BB1_6:
	.pragma "nounroll";
	setp.ge.s32 	%p4, %r11, %r26;
	add.s32 	%r14, %r92, %r9;
	or.b32  	%r52, %r11, %r14;
	setp.lt.s32 	%p5, %r52, 0;
	setp.ge.s32 	%p6, %r14, %r27;
	or.pred  	%p7, %p4, %p6;
	mov.f32 	%f46, 0f00000000;
	or.pred  	%p8, %p7, %p5;
	@%p8 bra 	$L__BB1_8;
	add.s32 	%r53, %r92, %r12;
	cvt.s64.s32 	%rd32, %r53;
	add.s64 	%rd33, %rd32, %rd3;
	shl.b64 	%rd34, %rd33, 2;
	add.s64 	%rd35, %rd1, %rd34;
	ld.global.f32 	%f46, [%rd35];
$L__BB1_8:
	add.s32 	%r54, %r14, 1;
	or.b32  	%r55, %r11, %r54;
	st.global.f32 	[%rd90], %f46;
	setp.lt.s32 	%p10, %r55, 0;
	setp.ge.s32 	%p11, %r54, %r27;
	or.pred  	%p12, %p4, %p11;
	cvt.s64.s32 	%rd36, %r12;
	cvt.s64.s32 	%rd37, %r92;
	add.s64 	%rd38, %rd37, %rd36;
	add.s64 	%rd39, %rd38, %rd3;
	shl.b64 	%rd40, %rd39, 2;
	add.s64 	%rd6, %rd1, %rd40;
	mov.f32 	%f47, 0f00000000;
	or.pred  	%p13, %p12, %p10;
	@%p13 bra 	$L__BB1_10;
	ld.global.f32 	%f47, [%rd6+4];
$L__BB1_10:
	mul.wide.s32 	%rd41, %r2, 4;
	add.s64 	%rd7, %rd90, %rd41;
	add.s32 	%r56, %r14, 2;
	or.b32  	%r57, %r11, %r56;
	st.global.f32 	[%rd7], %f47;
	setp.lt.s32 	%p15, %r57, 0;
	setp.ge.s32 	%p16, %r56, %r27;
	or.pred  	%p17, %p4, %p16;
	mov.f32 	%f48, 0f00000000;
	or.pred  	%p18, %p17, %p15;
	@%p18 bra 	$L__BB1_12;
	ld.global.f32 	%f48, [%rd6+8];
$L__BB1_12:
	mul.wide.s32 	%rd42, %r2, 4;
	add.s64 	%rd8, %rd7, %rd42;
	add.s32 	%r58, %r14, 3;
	or.b32  	%r59, %r11, %r58;
	st.global.f32 	[%rd8], %f48;
	setp.lt.s32 	%p20, %r59, 0;
	setp.ge.s32 	%p21, %r58, %r27;
	or.pred  	%p22, %p4, %p21;
	mov.f32 	%f49, 0f00000000;
	or.pred  	%p23, %p22, %p20;
	@%p23 bra 	$L__BB1_14;
	ld.global.f32 	%f49, [%rd6+12];
$L__BB1_14:
	mul.wide.s32 	%rd43, %r2, 4;
	add.s64 	%rd9, %rd8, %rd43;
	add.s32 	%r60, %r14, 4;
	or.b32  	%r61, %r11, %r60;
	st.global.f32 	[%rd9], %f49;
	setp.lt.s32 	%p25, %r61, 0;
	setp.ge.s32 	%p26, %r60, %r27;
	or.pred  	%p27, %p4, %p26;
	mov.f32 	%f50, 0f00000000;
	or.pred  	%p28, %p27, %p25;
	@%p28 bra 	$L__BB1_16;
	ld.global.f32 	%f50, [%rd6+16];
$L__BB1_16:
	mul.wide.s32 	%rd44, %r2, 4;
	add.s64 	%rd10, %rd9, %rd44;
	add.s32 	%r62, %r14, 5;
	or.b32  	%r63, %r11, %r62;
	st.global.f32 	[%rd10], %f50;
	setp.lt.s32 	%p30, %r63, 0;
	setp.ge.s32 	%p31, %r62, %r27;
	or.pred  	%p32, %p4, %p31;
	mov.f32 	%f51, 0f00000000;
	or.pred  	%p33, %p32, %p30;
	@%p33 bra 	$L__BB1_18;
	ld.global.f32 	%f51, [%rd6+20];
$L__BB1_18:
	mul.wide.s32 	%rd45, %r2, 4;
	add.s64 	%rd11, %rd10, %rd45;
	add.s32 	%r64, %r14, 6;
	or.b32  	%r65, %r11, %r64;
	st.global.f32 	[%rd11], %f51;
	setp.lt.s32 	%p35, %r65, 0;
	setp.ge.s32 	%p36, %r64, %r27;
	or.pred  	%p37, %p4, %p36;
	mov.f32 	%f52, 0f00000000;
	or.pred  	%p38, %p37, %p35;
	@%p38 bra 	$L__BB1_20;
	ld.global.f32 	%f52, [%rd6+24];
$L__BB1_20:
	mul.wide.s32 	%rd46, %r2, 4;
	add.s64 	%rd12, %rd11, %rd46;
	add.s32 	%r66, %r14, 7;
	or.b32  	%r67, %r11, %r66;
	st.global.f32 	[%rd12], %f52;
	setp.lt.s32 	%p40, %r67, 0;
	setp.ge.s32 	%p41, %r66, %r27;
	or.pred  	%p42, %p4, %p41;
	mov.f32 	%f53, 0f00000000;
	or.pred  	%p43, %p42, %p40;
	@%p43 bra 	$L__BB1_22;
	ld.global.f32 	%f53, [%rd6+28];
$L__BB1_22:
	add.s64 	%rd48, %rd12, %rd46;
	st.global.f32 	[%rd48], %f53;
	add.s64 	%rd90, %rd48, %rd46;
	add.s32 	%r92, %r92, 8;
	setp.ne.s32 	%p44, %r92, %r5;
	mov.u32 	%r94, %r5;
	@%p44 bra 	$L__BB1_6;
$L__BB1_23:
	setp.eq.s32 	%p45, %r3, 0;
	@%p45 bra 	$L__BB1_45;
	add.s32 	%r68, %r3, -1;
	setp.lt.u32 	%p46, %r68, 3;
	@%p46 bra 	$L__BB1_34;
	setp.ge.s32 	%p47, %r11, %r26;
	add.s32 	%r17, %r94, %r9;
	or.b32  	%r70, %r11, %r17;
	setp.lt.s32 	%p48, %r70, 0;
	setp.ge.s32 	%p49, %r17, %r27;
	or.pred  	%p50, %p47, %p49;
	mov.f32 	%f54, 0f00000000;
	or.pred  	%p51, %p50, %p48;
	@%p51 bra 	$L__BB1_27;
	add.s32 	%r71, %r94, %r12;
	cvt.s64.s32 	%rd50, %r71;
	add.s64 	%rd51, %rd50, %rd3;
	shl.b64 	%rd52, %rd51, 2;
	add.s64 	%rd53, %rd1, %rd52;
	ld.global.f32 	%f54, [%rd53];
$L__BB1_27:
	add.s32 	%r72, %r17, 1;
	or.b32  	%r73, %r11, %r72;
	st.global.f32 	[%rd90], %f54;
	setp.lt.s32 	%p53, %r73, 0;
	setp.ge.s32 	%p54, %r72, %r27;
	or.pred  	%p55, %p47, %p54;
	cvt.s64.s32 	%rd54, %r12;
	cvt.u64.u32 	%rd55, %r94;
	add.s64 	%rd56, %rd55, %rd54;
	add.s64 	%rd57, %rd56, %rd3;
	shl.b64 	%rd58, %rd57, 2;
	add.s64 	%rd16, %rd1, %rd58;
	mov.f32 	%f55, 0f00000000;
	or.pred  	%p56, %p55, %p53;
	@%p56 bra 	$L__BB1_29;
	ld.global.f32 	%f55, [%rd16+4];
$L__BB1_29:
	mul.wide.s32 	%rd59, %r2, 4;
	add.s64 	%rd17, %rd90, %rd59;
	add.s32 	%r74, %r17, 2;
	or.b32  	%r75, %r11, %r74;
	st.global.f32 	[%rd17], %f55;
	setp.lt.s32 	%p58, %r75, 0;
	setp.ge.s32 	%p59, %r74, %r27;
	or.pred  	%p60, %p47, %p59;
	mov.f32 	%f56, 0f00000000;
	or.pred  	%p61, %p60, %p58;
	@%p61 bra 	$L__BB1_31;
	ld.global.f32 	%f56, [%rd16+8];
$L__BB1_31:
	mul.wide.s32 	%rd60, %r2, 4;
	add.s64 	%rd18, %rd17, %rd60;
	add.s32 	%r76, %r17, 3;
	or.b32  	%r77, %r11, %r76;
	st.global.f32 	[%rd18], %f56;
	setp.lt.s32 	%p63, %r77, 0;
	setp.ge.s32 	%p64, %r76, %r27;
	or.pred  	%p65, %p47, %p64;
	mov.f32 	%f57, 0f00000000;
	or.pred  	%p66, %p65, %p63;
	@%p66 bra 	$L__BB1_33;
	ld.global.f32 	%f57, [%rd16+12];
$L__BB1_33:
	add.s64 	%rd62, %rd18, %rd60;
	st.global.f32 	[%rd62], %f57;
	add.s64 	%rd90, %rd62, %rd60;
	add.s32 	%r94, %r94, 4;
$L__BB1_34:
	setp.eq.s32 	%p67, %r4, 0;
	@%p67 bra 	$L__BB1_45;
	setp.eq.s32 	%p68, %r4, 1;
	@%p68 bra 	$L__BB1_41;
	setp.ge.s32 	%p69, %r11, %r26;
	add.s32 	%r20, %r94, %r9;
	or.b32  	%r78, %r11, %r20;
	setp.lt.s32 	%p70, %r78, 0;
	setp.ge.s32 	%p71, %r20, %r27;
	or.pred  	%p72, %p69, %p71;
	mov.f32 	%f58, 0f00000000;
	or.pred  	%p73, %p72, %p70;
	@%p73 bra 	$L__BB1_38;
	add.s32 	%r79, %r94, %r12;
	cvt.s64.s32 	%rd64, %r79;
	add.s64 	%rd65, %rd64, %rd3;
	shl.b64 	%rd66, %rd65, 2;
	add.s64 	%rd67, %rd1, %rd66;
	ld.global.f32 	%f58, [%rd67];
$L__BB1_38:
	add.s32 	%r80, %r20, 1;
	or.b32  	%r81, %r11, %r80;
	st.global.f32 	[%rd90], %f58;
	setp.lt.s32 	%p75, %r81, 0;
	setp.ge.s32 	%p76, %r80, %r27;
	or.pred  	%p77, %p69, %p76;
	mov.f32 	%f59, 0f00000000;
	or.pred  	%p78, %p77, %p75;
	@%p78 bra 	$L__BB1_40;
	cvt.s64.s32 	%rd68, %r12;
	cvt.s64.s32 	%rd69, %r94;
	add.s64 	%rd70, %rd69, %rd68;
	add.s64 	%rd71, %rd70, %rd3;
	shl.b64 	%rd72, %rd71, 2;
	add.s64 	%rd73, %rd1, %rd72;
	ld.global.f32 	%f59, [%rd73+4];
$L__BB1_40:
	mul.wide.s32 	%rd74, %r2, 4;
	add.s64 	%rd75, %rd90, %rd74;
	st.global.f32 	[%rd75], %f59;
	add.s64 	%rd90, %rd75, %rd74;
	add.s32 	%r94, %r94, 2;
$L__BB1_41:
	and.b32  	%r82, %r28, 1;
	setp.eq.b32 	%p79, %r82, 1;
	not.pred 	%p80, %p79;
	@%p80 bra 	$L__BB1_45;
	setp.ge.s32 	%p81, %r11, %r26;
	add.s32 	%r83, %r94, %r9;
	or.b32  	%r84, %r11, %r83;
	setp.lt.s32 	%p82, %r84, 0;
	setp.ge.s32 	%p83, %r83, %r27;
	or.pred  	%p84, %p81, %p83;
	mov.f32 	%f60, 0f00000000;
	or.pred  	%p85, %p84, %p82;
	@%p85 bra 	$L__BB1_44;
	add.s32 	%r85, %r94, %r12;
	cvt.s64.s32 	%rd76, %r85;
	add.s64 	%rd77, %rd76, %rd3;
	shl.b64 	%rd78, %rd77, 2;
	add.s64 	%rd79, %rd1, %rd78;
	ld.global.f32 	%f60, [%rd79];
$L__BB1_44:
	st.global.f32 	[%rd90], %f60;
	mul.wide.s32 	%rd80, %r2, 4;
	add.s64 	%rd90, %rd90, %rd80;
$L__BB1_45:
	add.s32 	%r91, %r91, 1;
	setp.ne.s32 	%p86, %r91, %r28;
	@%p86 bra 	$L__BB1_4;
	mov.u32 	%r86, %ntid.x;
	mov.u32 	%r87, %nctaid.x;
	mad.lo.s32 	%r90, %r86, %r87, %r90;
	setp.lt.s32 	%p87, %r90, %r25;
	@%p87 bra 	$L__BB1_3;
$L__BB1_47:
	ret;

}


// ===== COMPILED SASS (sm_100) =====

	.target	sm_100

	.elftype	@"ET_EXEC"


//--------------------- .note.nv.tkinfo           --------------------------
	.section	.note.nv.tkinfo,"",@"SHT_NOTE"
	.sectionflags	@"SHF_NOTE_NV_TKINFO"
	.tkinfo
        /*0018*/ 	.word	0x00000002
        /*0030*/ 	.string	""
        /*0030*/ 	.string	"ptxas"
        /*0030*/ 	.string	"Cuda compilation tools, release 13.0, V13.0.88"
        /*0030*/ 	.string	"Build cuda_13.0.r13.0/compiler.36424714_0"
        /*0030*/ 	.string	"-arch sm_100 -m 64 "



//--------------------- .note.nv.cuinfo           --------------------------
	.section	.note.nv.cuinfo,"",@"SHT_NOTE"
	.sectionflags	@"SHF_NOTE_NV_CUINFO"
        /*0018*/ 	.short	0x0002
        /*001a*/ 	.short	0x0064
        /*001c*/ 	.short	0x0082
	.zero		2


//--------------------- .nv.info                  --------------------------
	.section	.nv.info,"",@"SHT_CUDA_INFO"
	.align	4


	//----- nvinfo : EIATTR_REGCOUNT
	.align		4
        /*0000*/ 	.byte	0x04, 0x2f
        /*0002*/ 	.short	(.L_1 - .L_0)
	.align		4
.L_0:
        /*0004*/ 	.word	index@(_Z11fill_kernelifPfi)
        /*0008*/ 	.word	0x0000000a


	//----- nvinfo : EIATTR_FRAME_SIZE
	.align		4
.L_1:
        /*000c*/ 	.byte	0x04, 0x11
        /*000e*/ 	.short	(.L_3 - .L_2)
	.align		4
.L_2:
        /*0010*/ 	.word	index@(_Z11fill_kernelifPfi)
        /*0014*/ 	.word	0x00000000


	//----- nvinfo : EIATTR_REGCOUNT
	.align		4
.L_3:
        /*0018*/ 	.byte	0x04, 0x2f
        /*001a*/ 	.short	(.L_5 - .L_4)
	.align		4
.L_4:
        /*001c*/ 	.word	index@(_Z17im2col_gpu_kerneliPKfiiiiiiiPf)
        /*0020*/ 	.word	0x00000020


	//----- nvinfo : EIATTR_FRAME_SIZE
	.align		4
.L_5:
        /*0024*/ 	.byte	0x04, 0x11
        /*0026*/ 	.short	(.L_7 - .L_6)
	.align		4
.L_6:
        /*0028*/ 	.word	index@(_Z17im2col_gpu_kerneliPKfiiiiiiiPf)
        /*002c*/ 	.word	0x00000000


	//----- nvinfo : EIATTR_MIN_STACK_SIZE
	.align		4
.L_7:
        /*0030*/ 	.byte	0x04, 0x12
        /*0032*/ 	.short	(.L_9 - .L_8)
	.align		4
.L_8:
        /*0034*/ 	.word	index@(_Z17im2col_gpu_kerneliPKfiiiiiiiPf)
        /*0038*/ 	.word	0x00000000


	//----- nvinfo : EIATTR_MIN_STACK_SIZE
	.align		4
.L_9:
        /*003c*/ 	.byte	0x04, 0x12
        /*003e*/ 	.short	(.L_11 - .L_10)
	.align		4
.L_10:
        /*0040*/ 	.word	index@(_Z11fill_kernelifPfi)
        /*0044*/ 	.word	0x00000000
.L_11:


//--------------------- .nv.compat                --------------------------
	.section	.nv.compat,"",@"SHT_CUDA_COMPAT_INFO"
	.align	4
        /*0000*/ 	.byte	0x02, 0x09, 0x00, 0x00, 0x02, 0x02, 0x01, 0x00, 0x02, 0x05, 0x05, 0x00, 0x03, 0x07, 0x01, 0x01
        /*0010*/ 	.byte	0x02, 0x03, 0x00, 0x00, 0x02, 0x06, 0x01, 0x00, 0x04, 0x0b, 0x08, 0x00, 0x09, 0x00, 0x00, 0x00
        /*0020*/ 	.byte	0x00, 0x00, 0x00, 0x00


//--------------------- .nv.info._Z17im2col_gpu_kerneliPKfiiiiiiiPf --------------------------
	.section	.nv.info._Z17im2col_gpu_kerneliPKfiiiiiiiPf,"",@"SHT_CUDA_INFO"
	.sectionflags	@""
	.align	4


	//----- nvinfo : EIATTR_CUDA_API_VERSION
	.align		4
        /*0000*/ 	.byte	0x04, 0x37
        /*0002*/ 	.short	(.L_13 - .L_12)
.L_12:
        /*0004*/ 	.word	0x00000082


	//----- nvinfo : EIATTR_KPARAM_INFO
	.align		4
.L_13:
        /*0008*/ 	.byte	0x04, 0x17
        /*000a*/ 	.short	(.L_15 - .L_14)
.L_14:
        /*000c*/ 	.word	0x00000000
        /*0010*/ 	.short	0x0009
        /*0012*/ 	.short	0x0030
        /*0014*/ 	.byte	0x00, 0xf5, 0x21, 0x00


	//----- nvinfo : EIATTR_KPARAM_INFO
	.align		4
.L_15:
        /*0018*/ 	.byte	0x04, 0x17
        /*001a*/ 	.short	(.L_17 - .L_16)
.L_16:
        /*001c*/ 	.word	0x00000000
        /*0020*/ 	.short	0x0008
        /*0022*/ 	.short	0x0028
        /*0024*/ 	.byte	0x00, 0xf0, 0x11, 0x00


	//----- nvinfo : EIATTR_KPARAM_INFO
	.align		4
.L_17:
        /*0028*/ 	.byte	0x04, 0x17
        /*002a*/ 	.short	(.L_19 - .L_18)
.L_18:
        /*002c*/ 	.word	0x00000000
        /*0030*/ 	.short	0x0007
        /*0032*/ 	.short	0x0024
        /*0034*/ 	.byte	0x00, 0xf0, 0x11, 0x00


	//----- nvinfo : EIATTR_KPARAM_INFO
	.align		4
.L_19:
        /*0038*/ 	.byte	0x04, 0x17
        /*003a*/ 	.short	(.L_21 - .L_20)
.L_20:
        /*003c*/ 	.word	0x00000000
        /*0040*/ 	.short	0x0006
        /*0042*/ 	.short	0x0020
        /*0044*/ 	.byte	0x00, 0xf0, 0x11, 0x00


	//----- nvinfo : EIATTR_KPARAM_INFO
	.align		4
.L_21:
        /*0048*/ 	.byte	0x04, 0x17
        /*004a*/ 	.short	(.L_23 - .L_22)
.L_22:
        /*004c*/ 	.word	0x00000000
        /*0050*/ 	.short	0x0005
        /*0052*/ 	.short	0x001c
        /*0054*/ 	.byte	0x00, 0xf0, 0x11, 0x00


	//----- nvinfo : EIATTR_KPARAM_INFO
	.align		4
.L_23:
        /*0058*/ 	.byte	0x04, 0x17
        /*005a*/ 	.short	(.L_25 - .L_24)
.L_24:
        /*005c*/ 	.word	0x00000000
        /*0060*/ 	.short	0x0004
        /*0062*/ 	.short	0x0018
        /*0064*/ 	.byte	0x00, 0xf0, 0x11, 0x00


	//----- nvinfo : EIATTR_KPARAM_INFO
	.align		4
.L_25:
        /*0068*/ 	.byte	0x04, 0x17
        /*006a*/ 	.short	(.L_27 - .L_26)
.L_26:
        /*006c*/ 	.word	0x00000000
        /*0070*/ 	.short	0x0003
        /*0072*/ 	.short	0x0014
        /*0074*/ 	.byte	0x00, 0xf0, 0x11, 0x00


	//----- nvinfo : EIATTR_KPARAM_INFO
	.align		4
.L_27:
        /*0078*/ 	.byte	0x04, 0x17
        /*007a*/ 	.short	(.L_29 - .L_28)
.L_28:
        /*007c*/ 	.word	0x00000000
        /*0080*/ 	.short	0x0002
        /*0082*/ 	.short	0x0010
        /*0084*/ 	.byte	0x00, 0xf0, 0x11, 0x00


	//----- nvinfo : EIATTR_KPARAM_INFO
	.align		4
.L_29:
        /*0088*/ 	.byte	0x04, 0x17
        /*008a*/ 	.short	(.L_31 - .L_30)
.L_30:
        /*008c*/ 	.word	0x00000000
        /*0090*/ 	.short	0x0001
        /*0092*/ 	.short	0x0008
        /*0094*/ 	.byte	0x00, 0xf5, 0x21, 0x00


	//----- nvinfo : EIATTR_KPARAM_INFO
	.align		4
.L_31:
        /*0098*/ 	.byte	0x04, 0x17
        /*009a*/ 	.short	(.L_33 - .L_32)
.L_32:
        /*009c*/ 	.word	0x00000000
        /*00a0*/ 	.short	0x0000
        /*00a2*/ 	.short	0x0000
        /*00a4*/ 	.byte	0x00, 0xf0, 0x11, 0x00


	//----- nvinfo : EIATTR_SPARSE_MMA_MASK
	.align		4
.L_33:
        /*00a8*/ 	.byte	0x03, 0x50
        /*00aa*/ 	.short	0x0000


	//----- nvinfo : EIATTR_MAXREG_COUNT
	.align		4
        /*00ac*/ 	.byte	0x03, 0x1b
        /*00ae*/ 	.short	0x00ff


	//----- nvinfo : EIATTR_MERCURY_ISA_VERSION
	.align		4
        /*00b0*/ 	.byte	0x03, 0x5f
        /*00b2*/ 	.short	0x0101


	//----- nvinfo : EIATTR_VRC_CTA_INIT_COUNT
	.align		4
        /*00b4*/ 	.byte	0x02, 0x4a
	.zero		1
	.zero		1


	//----- nvinfo : EIATTR_EXIT_INSTR_OFFSETS
	.align		4
        /*00b8*/ 	.byte	0x04, 0x1c
        /*00ba*/ 	.short	(.L_35 - .L_34)


	//   ....[0]....
.L_34:
        /*00bc*/ 	.word	0x00000070


	//   ....[1]....
        /*00c0*/ 	.word	0x000000a0


	//   ....[2]....
        /*00c4*/ 	.word	0x00001310


	//----- nvinfo : EIATTR_CRS_STACK_SIZE
	.align		4
.L_35:
        /*00c8*/ 	.byte	0x04, 0x1e
        /*00ca*/ 	.short	(.L_37 - .L_36)
.L_36:
        /*00cc*/ 	.word	0x00000000


	//----- nvinfo : EIATTR_CBANK_PARAM_SIZE
	.align		4
.L_37:
        /*00d0*/ 	.byte	0x03, 0x19
        /*00d2*/ 	.short	0x0038


	//----- nvinfo : EIATTR_PARAM_CBANK
	.align		4
        /*00d4*/ 	.byte	0x04, 0x0a
        /*00d6*/ 	.short	(.L_39 - .L_38)
	.align		4
.L_38:
        /*00d8*/ 	.word	index@(.nv.constant0._Z17im2col_gpu_kerneliPKfiiiiiiiPf)
        /*00dc*/ 	.short	0x0380
        /*00de*/ 	.short	0x0038


	//----- nvinfo : EIATTR_SW_WAR
	.align		4
.L_39:
        /*00e0*/ 	.byte	0x04, 0x36
        /*00e2*/ 	.short	(.L_41 - .L_40)
.L_40:
        /*00e4*/ 	.word	0x00000008
.L_41:


//--------------------- .nv.info._Z11fill_kernelifPfi --------------------------
	.section	.nv.info._Z11fill_kernelifPfi,"",@"SHT_CUDA_INFO"
	.sectionflags	@""
	.align	4


	//----- nvinfo : EIATTR_CUDA_API_VERSION
	.align		4
        /*0000*/ 	.byte	0x04, 0x37
        /*0002*/ 	.short	(.L_43 - .L_42)
.L_42:
        /*0004*/ 	.word	0x00000082


	//----- nvinfo : EIATTR_KPARAM_INFO
	.align		4
.L_43:
        /*0008*/ 	.byte	0x04, 0x17
        /*000a*/ 	.short	(.L_45 - .L_44)
.L_44:
        /*000c*/ 	.word	0x00000000
        /*0010*/ 	.short	0x0003
        /*0012*/ 	.short	0x0010
        /*0014*/ 	.byte	0x00, 0xf0, 0x11, 0x00


	//----- nvinfo : EIATTR_KPARAM_INFO
	.align		4
.L_45:
        /*0018*/ 	.byte	0x04, 0x17
        /*001a*/ 	.short	(.L_47 - .L_46)
.L_46:
        /*001c*/ 	.word	0x00000000
        /*0020*/ 	.short	0x0002
        /*0022*/ 	.short	0x0008
        /*0024*/ 	.byte	0x00, 0xf5, 0x21, 0x00


	//----- nvinfo : EIATTR_KPARAM_INFO
	.align		4
.L_47:
        /*0028*/ 	.byte	0x04, 0x17
        /*002a*/ 	.short	(.L_49 - .L_48)
.L_48:
        /*002c*/ 	.word	0x00000000
        /*0030*/ 	.short	0x0001
        /*0032*/ 	.short	0x0004
        /*0034*/ 	.byte	0x00, 0xf0, 0x11, 0x00


	//----- nvinfo : EIATTR_KPARAM_INFO
	.align		4
.L_49:
        /*0038*/ 	.byte	0x04, 0x17
        /*003a*/ 	.short	(.L_51 - .L_50)
.L_50:
        /*003c*/ 	.word	0x00000000
        /*0040*/ 	.short	0x0000
        /*0042*/ 	.short	0x0000
        /*0044*/ 	.byte	0x00, 0xf0, 0x11, 0x00


	//----- nvinfo : EIATTR_SPARSE_MMA_MASK
	.align		4
.L_51:
        /*0048*/ 	.byte	0x03, 0x50
        /*004a*/ 	.short	0x0000


	//----- nvinfo : EIATTR_MAXREG_COUNT
	.align		4
        /*004c*/ 	.byte	0x03, 0x1b
        /*004e*/ 	.short	0x00ff


	//----- nvinfo : EIATTR_MERCURY_ISA_VERSION
	.align		4
        /*0050*/ 	.byte	0x03, 0x5f
        /*0052*/ 	.short	0x0101


	//----- nvinfo : EIATTR_VRC_CTA_INIT_COUNT
	.align		4
        /*0054*/ 	.byte	0x02, 0x4a
	.zero		1
	.zero		1


	//----- nvinfo : EIATTR_EXIT_INSTR_OFFSETS
	.align		4
        /*0058*/ 	.byte	0x04, 0x1c
        /*005a*/ 	.short	(.L_53 - .L_52)


	//   ....[0]....
.L_52:
        /*005c*/ 	.word	0x000000a0


	//   ....[1]....
        /*0060*/ 	.word	0x00000120


	//----- nvinfo : EIATTR_CBANK_PARAM_SIZE
	.align		4
.L_53:
        /*0064*/ 	.byte	0x03, 0x19
        /*0066*/ 	.short	0x0014


	//----- nvinfo : EIATTR_PARAM_CBANK
	.align		4
        /*0068*/ 	.byte	0x04, 0x0a
        /*006a*/ 	.short	(.L_55 - .L_54)
	.align		4
.L_54:
        /*006c*/ 	.word	index@(.nv.constant0._Z11fill_kernelifPfi)
        /*0070*/ 	.short	0x0380
        /*0072*/ 	.short	0x0014


	//----- nvinfo : EIATTR_SW_WAR
	.align		4
.L_55:
        /*0074*/ 	.byte	0x04, 0x36
        /*0076*/ 	.short	(.L_57 - .L_56)
.L_56:
        /*0078*/ 	.word	0x00000008
.L_57:


//--------------------- .nv.callgraph             --------------------------
	.section	.nv.callgraph,"",@"SHT_CUDA_CALLGRAPH"
	.align	4
	.sectionentsize	8
	.align		4
        /*0000*/ 	.word	0x00000000
	.align		4
        /*0004*/ 	.word	0xffffffff
	.align		4
        /*0008*/ 	.word	0x00000000
	.align		4
        /*000c*/ 	.word	0xfffffffe
	.align		4
        /*0010*/ 	.word	0x00000000
	.align		4
        /*0014*/ 	.word	0xfffffffd
	.align		4
        /*0018*/ 	.word	0x00000000
	.align		4
        /*001c*/ 	.word	0xfffffffc


//--------------------- .text._Z17im2col_gpu_kerneliPKfiiiiiiiPf --------------------------
	.section	.text._Z17im2col_gpu_kerneliPKfiiiiiiiPf,"ax",@progbits
	.align	128
        .global         _Z17im2col_gpu_kerneliPKfiiiiiiiPf
        .type           _Z17im2col_gpu_kerneliPKfiiiiiiiPf,@function
        .size           _Z17im2col_gpu_kerneliPKfiiiiiiiPf,(.L_x_15 - _Z17im2col_gpu_kerneliPKfiiiiiiiPf)
        .other          _Z17im2col_gpu_kerneliPKfiiiiiiiPf,@"STO_CUDA_ENTRY STV_DEFAULT"
_Z17im2col_gpu_kerneliPKfiiiiiiiPf:
.text._Z17im2col_gpu_kerneliPKfiiiiiiiPf:
[----:B------:R-:W-:Y:S01]  /*0000*/  LDC R1, c[0x0][0x37c] ;  /* 0x0000df00ff017b82 */ /* 0x000fe20000000800 */
[----:B------:R-:W0:Y:S07]  /*0010*/  S2R R3, SR_TID.X ;  /* 0x0000000000037919 */ /* 0x000e2e0000002100 */
[----:B------:R-:W0:Y:S01]  /*0020*/  S2UR UR4, SR_CTAID.X ;  /* 0x00000000000479c3 */ /* 0x000e220000002500 */
[----:B------:R-:W1:Y:S07]  /*0030*/  LDCU UR5, c[0x0][0x380] ;  /* 0x00007000ff0577ac */ /* 0x000e6e0008000800 */
[----:B------:R-:W0:Y:S02]  /*0040*/  LDC R2, c[0x0][0x360] ;  /* 0x0000d800ff027b82 */ /* 0x000e240000000800 */
[----:B0-----:R-:W-:-:S05]  /*0050*/  IMAD R2, R2, UR4, R3 ;  /* 0x0000000402027c24 */ /* 0x001fca000f8e0203 */
[----:B-1----:R-:W-:-:S13]  /*0060*/  ISETP.GE.AND P0, PT, R2, UR5, PT ;  /* 0x0000000502007c0c */ /* 0x002fda000bf06270 */
[----:B------:R-:W-:Y:S05]  /*0070*/  @P0 EXIT ;  /* 0x000000000000094d */ /* 0x000fea0003800000 */
[----:B------:R-:W0:Y:S02]  /*0080*/  LDC R5, c[0x0][0x398] ;  /* 0x0000e600ff057b82 */ /* 0x000e240000000800 */
[----:B0-----:R-:W-:-:S13]  /*0090*/  ISETP.GE.AND P0, PT, R5, 0x1, PT ;  /* 0x000000010500780c */ /* 0x001fda0003f06270 */
[----:B------:R-:W-:Y:S05]  /*00a0*/  @!P0 EXIT ;  /* 0x000000000000894d */ /* 0x000fea0003800000 */
[----:B------:R-:W0:Y:S01]  /*00b0*/  LDC R7, c[0x0][0x3a8] ;  /* 0x0000ea00ff077b82 */ /* 0x000e220000000800 */
[----:B------:R-:W1:Y:S01]  /*00c0*/  LDCU UR4, c[0x0][0x3a4] ;  /* 0x00007480ff0477ac */ /* 0x000e620008000800 */
[C---:B------:R-:W-:Y:S01]  /*00d0*/  IMAD R6, R5.reuse, R5, RZ ;  /* 0x0000000505067224 */ /* 0x040fe200078e02ff */
[C---:B------:R-:W-:Y:S02]  /*00e0*/  LOP3.LUT R3, R5.reuse, 0x7, RZ, 0xc0, !PT ;  /* 0x0000000705037812 */ /* 0x040fe400078ec0ff */
[C---:B------:R-:W-:Y:S01]  /*00f0*/  LOP3.LUT R4, R5.reuse, 0x3, RZ, 0xc0, !PT ;  /* 0x0000000305047812 */ /* 0x040fe200078ec0ff */
[----:B------:R-:W2:Y:S01]  /*0100*/  LDCU.64 UR6, c[0x0][0x358] ;  /* 0x00006b00ff0677ac */ /* 0x000ea20008000a00 */
[----:B------:R-:W-:Y:S01]  /*0110*/  LOP3.LUT R5, R5, 0x7ffffff8, RZ, 0xc0, !PT ;  /* 0x7ffffff805057812 */ /* 0x000fe200078ec0ff */
[----:B------:R-:W3:Y:S01]  /*0120*/  LDCU UR12, c[0x0][0x394] ;  /* 0x00007280ff0c77ac */ /* 0x000ee20008000800 */
[----:B------:R-:W4:Y:S01]  /*0130*/  LDCU.64 UR10, c[0x0][0x388] ;  /* 0x00007100ff0a77ac */ /* 0x000f220008000a00 */
[----:B-1----:R-:W-:-:S02]  /*0140*/  IMAD R6, R6, UR4, RZ ;  /* 0x0000000406067c24 */ /* 0x002fc4000f8e02ff */
[----:B0-234-:R-:W-:-:S07]  /*0150*/  IMAD R7, R7, UR4, RZ ;  /* 0x0000000407077c24 */ /* 0x01dfce000f8e02ff */
.L_x_12:
[----:B0-----:R-:W0:Y:S01]  /*0160*/  LDC R11, c[0x0][0x3a8] ;  /* 0x0000ea00ff0b7b82 */ /* 0x001e220000000800 */
[----:B-1----:R-:W-:Y:S01]  /*0170*/  IABS R14, R2 ;  /* 0x00000002000e7213 */ /* 0x002fe20000000000 */
[----:B------:R-:W1:Y:S01]  /*0180*/  LDCU UR4, c[0x0][0x3a0] ;  /* 0x00007400ff0477ac */ /* 0x000e620008000800 */
[----:B--2---:R-:W2:Y:S05]  /*0190*/  LDCU.64 UR8, c[0x0][0x390] ;  /* 0x00007200ff0877ac */ /* 0x004eaa0008000a00 */
[----:B---3--:R-:W3:Y:S08]  /*01a0*/  LDC R0, c[0x0][0x3a4] ;  /* 0x0000e900ff007b82 */ /* 0x008ef00000000800 */
[----:B------:R-:W1:Y:S01]  /*01b0*/  LDC R15, c[0x0][0x39c] ;  /* 0x0000e700ff0f7b82 */ /* 0x000e620000000800 */
[----:B0-----:R-:W-:-:S07]  /*01c0*/  IABS R12, R11 ;  /* 0x0000000b000c7213 */ /* 0x001fce0000000000 */
[----:B------:R-:W0:Y:S01]  /*01d0*/  LDC.64 R16, c[0x0][0x3b0] ;  /* 0x0000ec00ff107b82 */ /* 0x000e220000000a00 */
[----:B------:R-:W4:Y:S08]  /*01e0*/  I2F.RP R10, R12 ;  /* 0x0000000c000a7306 */ /* 0x000f300000209400 */
[----:B----4-:R-:W4:Y:S02]  /*01f0*/  MUFU.RCP R10, R10 ;  /* 0x0000000a000a7308 */ /* 0x010f240000001000 */
[----:B----4-:R-:W-:Y:S01]  /*0200*/  VIADD R8, R10, 0xffffffe ;  /* 0x0ffffffe0a087836 */ /* 0x010fe20000000000 */
[----:B---3--:R-:W-:-:S05]  /*0210*/  IABS R10, R0 ;  /* 0x00000000000a7213 */ /* 0x008fca0000000000 */
[----:B------:R3:W4:Y:S02]  /*0220*/  F2I.FTZ.U32.TRUNC.NTZ R9, R8 ;  /* 0x0000000800097305 */ /* 0x000724000021f000 */
[----:B---3--:R-:W-:Y:S02]  /*0230*/  IMAD.MOV.U32 R8, RZ, RZ, RZ ;  /* 0x000000ffff087224 */ /* 0x008fe400078e00ff */
[----:B----4-:R-:W-:-:S04]  /*0240*/  IMAD.MOV R13, RZ, RZ, -R9 ;  /* 0x000000ffff0d7224 */ /* 0x010fc800078e0a09 */
[----:B------:R-:W-:-:S04]  /*0250*/  IMAD R13, R13, R12, RZ ;  /* 0x0000000c0d0d7224 */ /* 0x000fc800078e02ff */
[----:B------:R-:W-:Y:S02]  /*0260*/  IMAD.HI.U32 R9, R9, R13, R8 ;  /* 0x0000000d09097227 */ /* 0x000fe400078e0008 */
[----:B------:R-:W3:Y:S04]  /*0270*/  I2F.RP R13, R10 ;  /* 0x0000000a000d7306 */ /* 0x000ee80000209400 */
[----:B------:R-:W-:-:S04]  /*0280*/  IMAD.HI.U32 R8, R9, R14, RZ ;  /* 0x0000000e09087227 */ /* 0x000fc800078e00ff */
[----:B------:R-:W-:-:S04]  /*0290*/  IMAD.MOV R9, RZ, RZ, -R8 ;  /* 0x000000ffff097224 */ /* 0x000fc800078e0a08 */
[C---:B------:R-:W-:Y:S01]  /*02a0*/  IMAD R9, R12.reuse, R9, R14 ;  /* 0x000000090c097224 */ /* 0x040fe200078e020e */
[----:B---3--:R-:W3:Y:S04]  /*02b0*/  MUFU.RCP R13, R13 ;  /* 0x0000000d000d7308 */ /* 0x008ee80000001000 */
[----:B------:R-:W-:-:S13]  /*02c0*/  ISETP.GT.U32.AND P1, PT, R12, R9, PT ;  /* 0x000000090c00720c */ /* 0x000fda0003f24070 */
[----:B------:R-:W-:Y:S02]  /*02d0*/  @!P1 IMAD.IADD R9, R9, 0x1, -R12 ;  /* 0x0000000109099824 */ /* 0x000fe400078e0a0c */
[----:B---3--:R-:W-:Y:S02]  /*02e0*/  VIADD R14, R13, 0xffffffe ;  /* 0x0ffffffe0d0e7836 */ /* 0x008fe40000000000 */
[----:B------:R-:W-:Y:S01]  /*02f0*/  @!P1 VIADD R8, R8, 0x1 ;  /* 0x0000000108089836 */ /* 0x000fe20000000000 */
[----:B------:R-:W-:Y:S02]  /*0300*/  ISETP.GE.U32.AND P0, PT, R9, R12, PT ;  /* 0x0000000c0900720c */ /* 0x000fe40003f06070 */
[----:B------:R-:W-:Y:S01]  /*0310*/  LOP3.LUT R12, R2, R11, RZ, 0x3c, !PT ;  /* 0x0000000b020c7212 */ /* 0x000fe200078e3cff */
[----:B------:R-:W3:Y:S01]  /*0320*/  F2I.FTZ.U32.TRUNC.NTZ R9, R14 ;  /* 0x0000000e00097305 */ /* 0x000ee2000021f000 */
[----:B------:R-:W-:Y:S02]  /*0330*/  ISETP.NE.AND P1, PT, R11, RZ, PT ;  /* 0x000000ff0b00720c */ /* 0x000fe40003f25270 */
[----:B------:R-:W-:-:S07]  /*0340*/  ISETP.GE.AND P2, PT, R12, RZ, PT ;  /* 0x000000ff0c00720c */ /* 0x000fce0003f46270 */
[----:B------:R-:W-:-:S04]  /*0350*/  @P0 VIADD R8, R8, 0x1 ;  /* 0x0000000108080836 */ /* 0x000fc80000000000 */
[----:B------:R-:W-:Y:S02]  /*0360*/  IMAD.MOV.U32 R19, RZ, RZ, R8 ;  /* 0x000000ffff137224 */ /* 0x000fe400078e0008 */
[----:B---3--:R-:W-:Y:S02]  /*0370*/  IMAD.MOV R13, RZ, RZ, -R9 ;  /* 0x000000ffff0d7224 */ /* 0x008fe400078e0a09 */
[----:B------:R-:W-:Y:S01]  /*0380*/  @!P2 IMAD.MOV R19, RZ, RZ, -R19 ;  /* 0x000000ffff13a224 */ /* 0x000fe200078e0a13 */
[----:B------:R-:W-:Y:S01]  /*0390*/  @!P1 LOP3.LUT R19, RZ, R11, RZ, 0x33, !PT ;  /* 0x0000000bff139212 */ /* 0x000fe200078e33ff */
[----:B------:R-:W-:Y:S02]  /*03a0*/  IMAD R13, R13, R10, RZ ;  /* 0x0000000a0d0d7224 */ /* 0x000fe400078e02ff */
[----:B------:R-:W-:Y:S01]  /*03b0*/  IMAD.MOV.U32 R8, RZ, RZ, RZ ;  /* 0x000000ffff087224 */ /* 0x000fe200078e00ff */
[----:B------:R-:W-:-:S03]  /*03c0*/  IABS R12, R19 ;  /* 0x00000013000c7213 */ /* 0x000fc60000000000 */
[----:B------:R-:W-:-:S04]  /*03d0*/  IMAD.HI.U32 R8, R9, R13, R8 ;  /* 0x0000000d09087227 */ /* 0x000fc800078e0008 */
[----:B------:R-:W-:-:S04]  /*03e0*/  IMAD.MOV.U32 R9, RZ, RZ, R12 ;  /* 0x000000ffff097224 */ /* 0x000fc800078e000c */
[----:B------:R-:W-:-:S04]  /*03f0*/  IMAD.HI.U32 R8, R8, R9, RZ ;  /* 0x0000000908087227 */ /* 0x000fc800078e00ff */
[----:B------:R-:W-:-:S04]  /*0400*/  IMAD.MOV R12, RZ, RZ, -R8 ;  /* 0x000000ffff0c7224 */ /* 0x000fc800078e0a08 */
[----:B------:R-:W-:-:S05]  /*0410*/  IMAD R9, R10, R12, R9 ;  /* 0x0000000c0a097224 */ /* 0x000fca00078e0209 */
[----:B------:R-:W-:-:S13]  /*0420*/  ISETP.GT.U32.AND P1, PT, R10, R9, PT ;  /* 0x000000090a00720c */ /* 0x000fda0003f24070 */
[----:B------:R-:W-:Y:S02]  /*0430*/  @!P1 IMAD.IADD R9, R9, 0x1, -R10 ;  /* 0x0000000109099824 */ /* 0x000fe400078e0a0a */
[----:B------:R-:W-:Y:S01]  /*0440*/  @!P1 VIADD R8, R8, 0x1 ;  /* 0x0000000108089836 */ /* 0x000fe20000000000 */
[----:B------:R-:W-:Y:S02]  /*0450*/  ISETP.NE.AND P1, PT, R0, RZ, PT ;  /* 0x000000ff0000720c */ /* 0x000fe40003f25270 */
[----:B------:R-:W-:Y:S02]  /*0460*/  ISETP.GE.U32.AND P0, PT, R9, R10, PT ;  /* 0x0000000a0900720c */ /* 0x000fe40003f06070 */
[----:B------:R-:W-:-:S04]  /*0470*/  LOP3.LUT R9, R19, R0, RZ, 0x3c, !PT ;  /* 0x0000000013097212 */ /* 0x000fc800078e3cff */
[----:B------:R-:W-:-:S07]  /*0480*/  ISETP.GE.AND P2, PT, R9, RZ, PT ;  /* 0x000000ff0900720c */ /* 0x000fce0003f46270 */
[----:B------:R-:W-:-:S04]  /*0490*/  @P0 VIADD R8, R8, 0x1 ;  /* 0x0000000108080836 */ /* 0x000fc80000000000 */
[----:B------:R-:W-:Y:S02]  /*04a0*/  IMAD.MOV.U32 R13, RZ, RZ, R8 ;  /* 0x000000ffff0d7224 */ /* 0x000fe400078e0008 */
[----:B------:R-:W-:Y:S02]  /*04b0*/  IMAD.MOV R8, RZ, RZ, -R19 ;  /* 0x000000ffff087224 */ /* 0x000fe400078e0a13 */
[----:B------:R-:W-:Y:S01]  /*04c0*/  @!P2 IMAD.MOV R13, RZ, RZ, -R13 ;  /* 0x000000ffff0da224 */ /* 0x000fe200078e0a0d */
[----:B------:R-:W-:Y:S01]  /*04d0*/  @!P1 LOP3.LUT R13, RZ, R0, RZ, 0x33, !PT ;  /* 0x00000000ff0d9212 */ /* 0x000fe200078e33ff */
[----:B------:R-:W-:-:S04]  /*04e0*/  IMAD R12, R11, R8, R2 ;  /* 0x000000080b0c7224 */ /* 0x000fc800078e0202 */
[----:B------:R-:W-:-:S04]  /*04f0*/  IMAD.MOV R9, RZ, RZ, -R13 ;  /* 0x000000ffff097224 */ /* 0x000fc800078e0a0d */
[----:B------:R-:W-:Y:S02]  /*0500*/  IMAD R0, R0, R9, R19 ;  /* 0x0000000900007224 */ /* 0x000fe400078e0213 */
[--C-:B-1----:R-:W-:Y:S02]  /*0510*/  IMAD R9, R12, UR4, -R15.reuse ;  /* 0x000000040c097c24 */ /* 0x102fe4000f8e0a0f */
[----:B------:R-:W-:Y:S02]  /*0520*/  IMAD R8, R0, UR4, -R15 ;  /* 0x0000000400087c24 */ /* 0x000fe4000f8e0a0f */
[----:B------:R-:W-:Y:S02]  /*0530*/  IMAD R0, R6, R13, R0 ;  /* 0x0000000d06007224 */ /* 0x000fe400078e0200 */
[----:B--2---:R-:W-:Y:S02]  /*0540*/  IMAD R10, R13, UR8, R8 ;  /* 0x000000080d0a7c24 */ /* 0x004fe4000f8e0208 */
[----:B------:R-:W-:-:S02]  /*0550*/  IMAD R13, R0, R11, R12 ;  /* 0x0000000b000d7224 */ /* 0x000fc400078e020c */
[----:B------:R-:W-:Y:S02]  /*0560*/  IMAD R10, R10, UR9, R9 ;  /* 0x000000090a0a7c24 */ /* 0x000fe4000f8e0209 */
[----:B------:R-:W-:Y:S02]  /*0570*/  IMAD.MOV.U32 R11, RZ, RZ, RZ ;  /* 0x000000ffff0b7224 */ /* 0x000fe400078e00ff */
[----:B0-----:R-:W-:Y:S01]  /*0580*/  IMAD.WIDE R16, R13, 0x4, R16 ;  /* 0x000000040d107825 */ /* 0x001fe200078e0210 */
[----:B------:R-:W-:-:S07]  /*0590*/  SHF.R.S32.HI R12, RZ, 0x1f, R10 ;  /* 0x0000001fff0c7819 */ /* 0x000fce000001140a */
.L_x_11:
[----:B0-----:R-:W0:Y:S01]  /*05a0*/  LDCU UR4, c[0x0][0x398] ;  /* 0x00007300ff0477ac */ /* 0x001e220008000800 */
[----:B------:R-:W-:Y:S02]  /*05b0*/  IMAD.IADD R13, R8, 0x1, R11 ;  /* 0x00000001080d7824 */ /* 0x000fe400078e020b */
[----:B------:R-:W-:Y:S01]  /*05c0*/  IMAD.MOV.U32 R20, RZ, RZ, RZ ;  /* 0x000000ffff147224 */ /* 0x000fe200078e00ff */
[----:B-1----:R-:W1:Y:S01]  /*05d0*/  LDCU UR5, c[0x0][0x394] ;  /* 0x00007280ff0577ac */ /* 0x002e620008000800 */
[----:B0-----:R-:W-:Y:S01]  /*05e0*/  UISETP.GE.U32.AND UP0, UPT, UR4, 0x8, UPT ;  /* 0x000000080400788c */ /* 0x001fe2000bf06070 */
[----:B-1----:R-:W-:-:S04]  /*05f0*/  IMAD.U32 R0, RZ, RZ, UR5 ;  /* 0x00000005ff007e24 */ /* 0x002fc8000f8e00ff */
[C---:B------:R-:W-:Y:S02]  /*0600*/  IMAD R21, R11.reuse, R0, RZ ;  /* 0x000000000b157224 */ /* 0x040fe400078e02ff */
[----:B------:R-:W-:-:S05]  /*0610*/  VIADD R11, R11, 0x1 ;  /* 0x000000010b0b7836 */ /* 0x000fca0000000000 */
[----:B------:R-:W-:Y:S01]  /*0620*/  ISETP.NE.AND P2, PT, R11, UR4, PT ;  /* 0x000000040b007c0c */ /* 0x000fe2000bf45270 */
[----:B--23--:R-:W-:-:S12]  /*0630*/  BRA.U !UP0, `(.L_x_0) ;  /* 0x0000000508487547 */ /* 0x00cfd8000b800000 */
[----:B------:R-:W0:Y:S01]  /*0640*/  LDCU UR4, c[0x0][0x390] ;  /* 0x00007200ff0477ac */ /* 0x000e220008000800 */
[----:B------:R-:W-:Y:S01]  /*0650*/  IMAD.MOV.U32 R20, RZ, RZ, RZ ;  /* 0x000000ffff147224 */ /* 0x000fe200078e00ff */
[----:B0-----:R-:W-:-:S13]  /*0660*/  ISETP.GE.AND P1, PT, R13, UR4, PT ;  /* 0x000000040d007c0c */ /* 0x001fda000bf26270 */
.L_x_1:
[----:B-1----:R-:W-:Y:S02]  /*0670*/  IMAD.IADD R22, R9, 0x1, R20 ;  /* 0x0000000109167824 */ /* 0x002fe400078e0214 */
[----:B------:R-:W-:Y:S02]  /*0680*/  IMAD.U32 R0, RZ, RZ, UR12 ;  /* 0x0000000cff007e24 */ /* 0x000fe4000f8e00ff */
[----:B------:R-:W-:Y:S01]  /*0690*/  IMAD.MOV.U32 R23, RZ, RZ, RZ ;  /* 0x000000ffff177224 */ /* 0x000fe200078e00ff */
[----:B------:R-:W-:Y:S02]  /*06a0*/  LOP3.LUT R14, R13, R22, RZ, 0xfc, !PT ;  /* 0x000000160d0e7212 */ /* 0x000fe400078efcff */
[----:B------:R-:W-:-:S04]  /*06b0*/  ISETP.GE.OR P0, PT, R22, R0, P1 ;  /* 0x000000001600720c */ /* 0x000fc80000f06670 */
[----:B------:R-:W-:-:S13]  /*06c0*/  ISETP.LT.OR P0, PT, R14, RZ, P0 ;  /* 0x000000ff0e00720c */ /* 0x000fda0000701670 */
[----:B------:R-:W-:-:S05]  /*06d0*/  @!P0 IMAD.IADD R15, R21, 0x1, R20 ;  /* 0x00000001150f8824 */ /* 0x000fca00078e0214 */
[----:B------:R-:W-:-:S04]  /*06e0*/  @!P0 IADD3 R14, P3, PT, R10, R15, RZ ;  /* 0x0000000f0a0e8210 */ /* 0x000fc80007f7e0ff */
[----:B------:R-:W-:Y:S02]  /*06f0*/  @!P0 LEA.HI.X.SX32 R15, R15, R12, 0x1, P3 ;  /* 0x0000000c0f0f8211 */ /* 0x000fe400018f0eff */
[----:B------:R-:W-:-:S04]  /*0700*/  @!P0 LEA R18, P3, R14, UR10, 0x2 ;  /* 0x0000000a0e128c11 */ /* 0x000fc8000f8610ff */
[----:B------:R-:W-:-:S05]  /*0710*/  @!P0 LEA.HI.X R19, R14, UR11, R15, 0x2, P3 ;  /* 0x0000000b0e138c11 */ /* 0x000fca00098f140f */
[----:B------:R-:W2:Y:S01]  /*0720*/  @!P0 LDG.E R23, desc[UR6][R18.64] ;  /* 0x0000000612178981 */ /* 0x000ea2000c1e1900 */
[----:B------:R-:W-:Y:S01]  /*0730*/  VIADD R14, R22, 0x1 ;  /* 0x00000001160e7836 */ /* 0x000fe20000000000 */
[--C-:B------:R-:W-:Y:S02]  /*0740*/  SHF.R.S32.HI R15, RZ, 0x1f, R21.reuse ;  /* 0x0000001fff0f7819 */ /* 0x100fe40000011415 */
[----:B------:R-:W-:Y:S02]  /*0750*/  SHF.R.S32.HI R24, RZ, 0x1f, R20 ;  /* 0x0000001fff187819 */ /* 0x000fe40000011414 */
[----:B------:R-:W-:Y:S02]  /*0760*/  ISETP.GE.OR P0, PT, R14, R0, P1 ;  /* 0x000000000e00720c */ /* 0x000fe40000f06670 */
[----:B------:R-:W-:Y:S02]  /*0770*/  LOP3.LUT R14, R13, R14, RZ, 0xfc, !PT ;  /* 0x0000000e0d0e7212 */ /* 0x000fe400078efcff */
[----:B------:R-:W-:-:S02]  /*0780*/  IADD3 R25, P3, P4, R10, R20, R21 ;  /* 0x000000140a197210 */ /* 0x000fc40007c7e015 */
[----:B------:R-:W-:Y:S02]  /*0790*/  ISETP.LT.OR P0, PT, R14, RZ, P0 ;  /* 0x000000ff0e00720c */ /* 0x000fe40000701670 */
[----:B------:R-:W-:Y:S02]  /*07a0*/  IADD3.X R24, PT, PT, R12, R24, R15, P3, P4 ;  /* 0x000000180c187210 */ /* 0x000fe40001fe840f */
[----:B------:R-:W-:-:S04]  /*07b0*/  LEA R14, P3, R25, UR10, 0x2 ;  /* 0x0000000a190e7c11 */ /* 0x000fc8000f8610ff */
[----:B------:R-:W-:Y:S01]  /*07c0*/  LEA.HI.X R15, R25, UR11, R24, 0x2, P3 ;  /* 0x0000000b190f7c11 */ /* 0x000fe200098f1418 */
[----:B------:R-:W-:Y:S01]  /*07d0*/  IMAD.MOV.U32 R25, RZ, RZ, RZ ;  /* 0x000000ffff197224 */ /* 0x000fe200078e00ff */
[----:B--2---:R0:W-:Y:S05]  /*07e0*/  STG.E desc[UR6][R16.64], R23 ;  /* 0x0000001710007986 */ /* 0x0041ea000c101906 */
[----:B------:R-:W2:Y:S01]  /*07f0*/  @!P0 LDG.E R25, desc[UR6][R14.64+0x4] ;  /* 0x000004060e198981 */ /* 0x000ea2000c1e1900 */
[----:B------:R-:W-:Y:S02]  /*0800*/  VIADD R18, R22, 0x2 ;  /* 0x0000000216127836 */ /* 0x000fe40000000000 */
[----:B------:R-:W-:-:S03]  /*0810*/  IMAD.MOV.U32 R27, RZ, RZ, RZ ;  /* 0x000000ffff1b7224 */ /* 0x000fc600078e00ff */
[----:B------:R-:W-:Y:S02]  /*0820*/  ISETP.GE.OR P0, PT, R18, R0, P1 ;  /* 0x000000001200720c */ /* 0x000fe40000f06670 */
[----:B------:R-:W-:-:S04]  /*0830*/  LOP3.LUT R18, R13, R18, RZ, 0xfc, !PT ;  /* 0x000000120d127212 */ /* 0x000fc800078efcff */
[----:B------:R-:W-:Y:S01]  /*0840*/  ISETP.LT.OR P0, PT, R18, RZ, P0 ;  /* 0x000000ff1200720c */ /* 0x000fe20000701670 */
[----:B------:R-:W-:-:S04]  /*0850*/  IMAD.WIDE R18, R7, 0x4, R16 ;  /* 0x0000000407127825 */ /* 0x000fc800078e0210 */
[----:B------:R-:W-:Y:S01]  /*0860*/  VIADD R24, R22, 0x3 ;  /* 0x0000000316187836 */ /* 0x000fe20000000000 */
[----:B--2---:R1:W-:Y:S07]  /*0870*/  STG.E desc[UR6][R18.64], R25 ;  /* 0x0000001912007986 */ /* 0x0043ee000c101906 */
[----:B------:R-:W2:Y:S01]  /*0880*/  @!P0 LDG.E R27, desc[UR6][R14.64+0x8] ;  /* 0x000008060e1b8981 */ /* 0x000ea2000c1e1900 */
[----:B------:R-:W-:Y:S01]  /*0890*/  ISETP.GE.OR P0, PT, R24, R0, P1 ;  /* 0x000000001800720c */ /* 0x000fe20000f06670 */
[----:B0-----:R-:W-:Y:S01]  /*08a0*/  IMAD.WIDE R16, R7, 0x4, R18 ;  /* 0x0000000407107825 */ /* 0x001fe200078e0212 */
[----:B------:R-:W-:-:S03]  /*08b0*/  LOP3.LUT R24, R13, R24, RZ, 0xfc, !PT ;  /* 0x000000180d187212 */ /* 0x000fc600078efcff */
[----:B------:R-:W-:Y:S01]  /*08c0*/  IMAD.MOV.U32 R23, RZ, RZ, RZ ;  /* 0x000000ffff177224 */ /* 0x000fe200078e00ff */
[----:B------:R-:W-:Y:S01]  /*08d0*/  ISETP.LT.OR P0, PT, R24, RZ, P0 ;  /* 0x000000ff1800720c */ /* 0x000fe20000701670 */
[----:B------:R-:W-:Y:S01]  /*08e0*/  VIADD R24, R22, 0x4 ;  /* 0x0000000416187836 */ /* 0x000fe20000000000 */
[----:B--2---:R0:W-:Y:S11]  /*08f0*/  STG.E desc[UR6][R16.64], R27 ;  /* 0x0000001b10007986 */ /* 0x0041f6000c101906 */
[----:B------:R-:W2:Y:S01]  /*0900*/  @!P0 LDG.E R23, desc[UR6][R14.64+0xc] ;  /* 0x00000c060e178981 */ /* 0x000ea2000c1e1900 */
[----:B------:R-:W-:Y:S01]  /*0910*/  ISETP.GE.OR P0, PT, R24, R0, P1 ;  /* 0x000000001800720c */ /* 0x000fe20000f06670 */
[----:B-1----:R-:W-:Y:S01]  /*0920*/  IMAD.WIDE R18, R7, 0x4, R16 ;  /* 0x0000000407127825 */ /* 0x002fe200078e0210 */
[----:B------:R-:W-:-:S03]  /*0930*/  LOP3.LUT R24, R13, R24, RZ, 0xfc, !PT ;  /* 0x000000180d187212 */ /* 0x000fc600078efcff */
[----:B------:R-:W-:Y:S01]  /*0940*/  IMAD.MOV.U32 R25, RZ, RZ, RZ ;  /* 0x000000ffff197224 */ /* 0x000fe200078e00ff */
[----:B------:R-:W-:Y:S01]  /*0950*/  ISETP.LT.OR P0, PT, R24, RZ, P0 ;  /* 0x000000ff1800720c */ /* 0x000fe20000701670 */
[----:B------:R-:W-:Y:S01]  /*0960*/  VIADD R24, R22, 0x5 ;  /* 0x0000000516187836 */ /* 0x000fe20000000000 */
[----:B--2---:R1:W-:Y:S11]  /*0970*/  STG.E desc[UR6][R18.64], R23 ;  /* 0x0000001712007986 */ /* 0x0043f6000c101906 */
[----:B------:R-:W2:Y:S01]  /*0980*/  @!P0 LDG.E R25, desc[UR6][R14.64+0x10] ;  /* 0x000010060e198981 */ /* 0x000ea2000c1e1900 */
[----:B------:R-:W-:Y:S01]  /*0990*/  ISETP.GE.OR P0, PT, R24, R0, P1 ;  /* 0x000000001800720c */ /* 0x000fe20000f06670 */
[----:B0-----:R-:W-:Y:S01]  /*09a0*/  IMAD.WIDE R16, R7, 0x4, R18 ;  /* 0x0000000407107825 */ /* 0x001fe200078e0212 */
[----:B------:R-:W-:-:S02]  /*09b0*/  LOP3.LUT R24, R13, R24, RZ, 0xfc, !PT ;  /* 0x000000180d187212 */ /* 0x000fc400078efcff */
[----:B------:R-:W-:Y:S02]  /*09c0*/  CS2R R26, SRZ ;  /* 0x00000000001a7805 */ /* 0x000fe4000001ff00 */
        /* <DEDUP_REMOVED lines=12> */
[----:B------:R-:W-:-:S02]  /*0a90*/  ISETP.GE.OR P0, PT, R22, R0, P1 ;  /* 0x000000001600720c */ /* 0x000fc40000f06670 */
[----:B------:R-:W-:-:S04]  /*0aa0*/  LOP3.LUT R22, R13, R22, RZ, 0xfc, !PT ;  /* 0x000000160d167212 */ /* 0x000fc800078efcff */
[----:B------:R-:W-:Y:S01]  /*0ab0*/  ISETP.LT.OR P0, PT, R22, RZ, P0 ;  /* 0x000000ff1600720c */ /* 0x000fe20000701670 */
[----:B------:R-:W-:-:S05]  /*0ac0*/  IMAD.WIDE R22, R7, 0x4, R18 ;  /* 0x0000000407167825 */ /* 0x000fca00078e0212 */
[----:B--2---:R1:W-:Y:S07]  /*0ad0*/  STG.E desc[UR6][R22.64], R29 ;  /* 0x0000001d16007986 */ /* 0x0043ee000c101906 */
[----:B------:R-:W2:Y:S01]  /*0ae0*/  @!P0 LDG.E R26, desc[UR6][R14.64+0x1c] ;  /* 0x00001c060e1a8981 */ /* 0x000ea2000c1e1900 */
[----:B0-----:R-:W-:-:S04]  /*0af0*/  IMAD.WIDE R24, R7, 0x4, R22 ;  /* 0x0000000407187825 */ /* 0x001fc800078e0216 */
[----:B------:R-:W-:Y:S02]  /*0b00*/  VIADD R20, R20, 0x8 ;  /* 0x0000000814147836 */ /* 0x000fe40000000000 */
[----:B------:R-:W-:-:S03]  /*0b10*/  IMAD.WIDE R16, R7, 0x4, R24 ;  /* 0x0000000407107825 */ /* 0x000fc600078e0218 */
[----:B------:R-:W-:Y:S01]  /*0b20*/  ISETP.NE.AND P0, PT, R20, R5, PT ;  /* 0x000000051400720c */ /* 0x000fe20003f05270 */
[----:B--2---:R1:W-:-:S12]  /*0b30*/  STG.E desc[UR6][R24.64], R26 ;  /* 0x0000001a18007986 */ /* 0x0043d8000c101906 */
[----:B------:R-:W-:Y:S05]  /*0b40*/  @P0 BRA `(.L_x_1) ;  /* 0xfffffff800c80947 */ /* 0x000fea000383ffff */
[----:B------:R-:W-:-:S07]  /*0b50*/  IMAD.MOV.U32 R20, RZ, RZ, R5 ;  /* 0x000000ffff147224 */ /* 0x000fce00078e0005 */
.L_x_0:
[----:B------:R-:W-:-:S13]  /*0b60*/  ISETP.NE.AND P0, PT, R3, RZ, PT ;  /* 0x000000ff0300720c */ /* 0x000fda0003f05270 */
[----:B------:R-:W-:Y:S05]  /*0b70*/  @!P0 BRA `(.L_x_2) ;  /* 0x0000000400c88947 */ /* 0x000fea0003800000 */
[----:B------:R-:W-:-:S05]  /*0b80*/  VIADD R14, R3, 0xffffffff ;  /* 0xffffffff030e7836 */ /* 0x000fca0000000000 */
[----:B------:R-:W-:-:S13]  /*0b90*/  ISETP.GE.U32.AND P0, PT, R14, 0x3, PT ;  /* 0x000000030e00780c */ /* 0x000fda0003f06070 */
[----:B------:R-:W-:Y:S05]  /*0ba0*/  @!P0 BRA `(.L_x_3) ;  /* 0x0000000000c48947 */ /* 0x000fea0003800000 */
[----:B------:R-:W0:Y:S01]  /*0bb0*/  LDCU UR4, c[0x0][0x390] ;  /* 0x00007200ff0477ac */ /* 0x000e220008000800 */
[----:B-1----:R-:W-:Y:S02]  /*0bc0*/  IMAD.IADD R24, R9, 0x1, R20 ;  /* 0x0000000109187824 */ /* 0x002fe400078e0214 */
[----:B------:R-:W-:-:S03]  /*0bd0*/  IMAD.MOV.U32 R25, RZ, RZ, RZ ;  /* 0x000000ffff197224 */ /* 0x000fc600078e00ff */
[C---:B------:R-:W-:Y:S02]  /*0be0*/  LOP3.LUT R14, R13.reuse, R24, RZ, 0xfc, !PT ;  /* 0x000000180d0e7212 */ /* 0x040fe400078efcff */
[----:B0-----:R-:W-:Y:S01]  /*0bf0*/  ISETP.GE.AND P0, PT, R13, UR4, PT ;  /* 0x000000040d007c0c */ /* 0x001fe2000bf06270 */
[----:B------:R-:W0:Y:S03]  /*0c00*/  LDCU.64 UR4, c[0x0][0x388] ;  /* 0x00007100ff0477ac */ /* 0x000e260008000a00 */
[----:B------:R-:W-:-:S04]  /*0c10*/  ISETP.GE.OR P1, PT, R24, R0, P0 ;  /* 0x000000001800720c */ /* 0x000fc80000726670 */
[----:B------:R-:W-:-:S13]  /*0c20*/  ISETP.LT.OR P1, PT, R14, RZ, P1 ;  /* 0x000000ff0e00720c */ /* 0x000fda0000f21670 */
[----:B------:R-:W-:-:S05]  /*0c30*/  @!P1 IMAD.IADD R15, R21, 0x1, R20 ;  /* 0x00000001150f9824 */ /* 0x000fca00078e0214 */
[----:B------:R-:W-:-:S04]  /*0c40*/  @!P1 IADD3 R14, P3, PT, R10, R15, RZ ;  /* 0x0000000f0a0e9210 */ /* 0x000fc80007f7e0ff */
[----:B------:R-:W-:Y:S02]  /*0c50*/  @!P1 LEA.HI.X.SX32 R15, R15, R12, 0x1, P3 ;  /* 0x0000000c0f0f9211 */ /* 0x000fe400018f0eff */
[----:B0-----:R-:W-:-:S04]  /*0c60*/  @!P1 LEA R18, P3, R14, UR4, 0x2 ;  /* 0x000000040e129c11 */ /* 0x001fc8000f8610ff */
[----:B------:R-:W-:-:S05]  /*0c70*/  @!P1 LEA.HI.X R19, R14, UR5, R15, 0x2, P3 ;  /* 0x000000050e139c11 */ /* 0x000fca00098f140f */
[----:B------:R0:W2:Y:S01]  /*0c80*/  @!P1 LDG.E R25, desc[UR6][R18.64] ;  /* 0x0000000612199981 */ /* 0x0000a2000c1e1900 */
[----:B------:R-:W-:Y:S01]  /*0c90*/  VIADD R14, R24, 0x1 ;  /* 0x00000001180e7836 */ /* 0x000fe20000000000 */
[--C-:B------:R-:W-:Y:S01]  /*0ca0*/  SHF.R.S32.HI R23, RZ, 0x1f, R21.reuse ;  /* 0x0000001fff177819 */ /* 0x100fe20000011415 */
[----:B------:R-:W-:Y:S01]  /*0cb0*/  IMAD.MOV.U32 R27, RZ, RZ, RZ ;  /* 0x000000ffff1b7224 */ /* 0x000fe200078e00ff */
[----:B------:R-:W-:Y:S02]  /*0cc0*/  IADD3 R15, P3, P4, R10, R20, R21 ;  /* 0x000000140a0f7210 */ /* 0x000fe40007c7e015 */
[----:B------:R-:W-:Y:S02]  /*0cd0*/  ISETP.GE.OR P1, PT, R14, R0, P0 ;  /* 0x000000000e00720c */ /* 0x000fe40000726670 */
[----:B------:R-:W-:Y:S02]  /*0ce0*/  LOP3.LUT R14, R13, R14, RZ, 0xfc, !PT ;  /* 0x0000000e0d0e7212 */ /* 0x000fe400078efcff */
[----:B------:R-:W-:-:S02]  /*0cf0*/  IADD3.X R22, PT, PT, R12, RZ, R23, P3, P4 ;  /* 0x000000ff0c167210 */ /* 0x000fc40001fe8417 */
[----:B------:R-:W-:Y:S02]  /*0d00*/  ISETP.LT.OR P1, PT, R14, RZ, P1 ;  /* 0x000000ff0e00720c */ /* 0x000fe40000f21670 */
[----:B------:R-:W-:-:S04]  /*0d10*/  LEA R14, P3, R15, UR4, 0x2 ;  /* 0x000000040f0e7c11 */ /* 0x000fc8000f8610ff */
[----:B------:R-:W-:Y:S01]  /*0d20*/  LEA.HI.X R15, R15, UR5, R22, 0x2, P3 ;  /* 0x000000050f0f7c11 */ /* 0x000fe200098f1416 */
[----:B0-----:R-:W-:Y:S01]  /*0d30*/  VIADD R18, R24, 0x2 ;  /* 0x0000000218127836 */ /* 0x001fe20000000000 */
[----:B--2---:R0:W-:Y:S05]  /*0d40*/  STG.E desc[UR6][R16.64], R25 ;  /* 0x0000001910007986 */ /* 0x0041ea000c101906 */
[----:B------:R-:W2:Y:S01]  /*0d50*/  @!P1 LDG.E R27, desc[UR6][R14.64+0x4] ;  /* 0x000004060e1b9981 */ /* 0x000ea2000c1e1900 */
[----:B------:R-:W-:Y:S01]  /*0d60*/  ISETP.GE.OR P1, PT, R18, R0, P0 ;  /* 0x000000001200720c */ /* 0x000fe20000726670 */
[----:B------:R-:W-:Y:S01]  /*0d70*/  IMAD.WIDE R22, R7, 0x4, R16 ;  /* 0x0000000407167825 */ /* 0x000fe200078e0210 */
[----:B------:R-:W-:-:S03]  /*0d80*/  LOP3.LUT R18, R13, R18, RZ, 0xfc, !PT ;  /* 0x000000120d127212 */ /* 0x000fc600078efcff */
[----:B------:R-:W-:Y:S01]  /*0d90*/  IMAD.MOV.U32 R29, RZ, RZ, RZ ;  /* 0x000000ffff1d7224 */ /* 0x000fe200078e00ff */
[----:B------:R-:W-:Y:S01]  /*0da0*/  ISETP.LT.OR P1, PT, R18, RZ, P1 ;  /* 0x000000ff1200720c */ /* 0x000fe20000f21670 */
[----:B--2---:R1:W-:-:S12]  /*0db0*/  STG.E desc[UR6][R22.64], R27 ;  /* 0x0000001b16007986 */ /* 0x0043d8000c101906 */
[----:B------:R-:W2:Y:S01]  /*0dc0*/  @!P1 LDG.E R29, desc[UR6][R14.64+0x8] ;  /* 0x000008060e1d9981 */ /* 0x000ea2000c1e1900 */
[----:B------:R-:W-:Y:S01]  /*0dd0*/  VIADD R24, R24, 0x3 ;  /* 0x0000000318187836 */ /* 0x000fe20000000000 */
[----:B------:R-:W-:Y:S01]  /*0de0*/  BSSY.RECONVERGENT B0, `(.L_x_4) ;  /* 0x000000a000007945 */ /* 0x000fe20003800200 */
[----:B0-----:R-:W-:-:S03]  /*0df0*/  IMAD.WIDE R16, R7, 0x4, R22 ;  /* 0x0000000407107825 */ /* 0x001fc600078e0216 */
[----:B------:R-:W-:Y:S01]  /*0e00*/  ISETP.GE.OR P0, PT, R24, R0, P0 ;  /* 0x000000001800720c */ /* 0x000fe20000706670 */
[----:B------:R-:W-:Y:S01]  /*0e10*/  IMAD.MOV.U32 R25, RZ, RZ, RZ ;  /* 0x000000ffff197224 */ /* 0x000fe200078e00ff */
[----:B------:R-:W-:Y:S01]  /*0e20*/  LOP3.LUT R24, R13, R24, RZ, 0xfc, !PT ;  /* 0x000000180d187212 */ /* 0x000fe200078efcff */
[----:B------:R-:W-:-:S03]  /*0e30*/  IMAD.WIDE R18, R7, 0x4, R16 ;  /* 0x0000000407127825 */ /* 0x000fc600078e0210 */
[----:B------:R-:W-:Y:S01]  /*0e40*/  ISETP.LT.OR P0, PT, R24, RZ, P0 ;  /* 0x000000ff1800720c */ /* 0x000fe20000701670 */
[----:B--2---:R1:W-:-:S12]  /*0e50*/  STG.E desc[UR6][R16.64], R29 ;  /* 0x0000001d10007986 */ /* 0x0043d8000c101906 */
[----:B------:R-:W-:Y:S05]  /*0e60*/  @P0 BRA `(.L_x_5) ;  /* 0x0000000000040947 */ /* 0x000fea0003800000 */
[----:B------:R0:W5:Y:S02]  /*0e70*/  LDG.E R25, desc[UR6][R14.64+0xc] ;  /* 0x00000c060e197981 */ /* 0x000164000c1e1900 */
.L_x_5:
[----:B------:R-:W-:Y:S05]  /*0e80*/  BSYNC.RECONVERGENT B0 ;  /* 0x0000000000007941 */ /* 0x000fea0003800200 */
.L_x_4:
[----:B-----5:R2:W-:Y:S01]  /*0e90*/  STG.E desc[UR6][R18.64], R25 ;  /* 0x0000001912007986 */ /* 0x0205e2000c101906 */
[----:B------:R-:W-:Y:S02]  /*0ea0*/  VIADD R20, R20, 0x4 ;  /* 0x0000000414147836 */ /* 0x000fe40000000000 */
[----:B-1----:R-:W-:-:S07]  /*0eb0*/  IMAD.WIDE R16, R7, 0x4, R18 ;  /* 0x0000000407107825 */ /* 0x002fce00078e0212 */
.L_x_3:
[----:B------:R-:W-:-:S13]  /*0ec0*/  ISETP.NE.AND P0, PT, R4, RZ, PT ;  /* 0x000000ff0400720c */ /* 0x000fda0003f05270 */
[----:B------:R-:W-:Y:S05]  /*0ed0*/  @!P0 BRA `(.L_x_2) ;  /* 0x0000000000f08947 */ /* 0x000fea0003800000 */
[----:B------:R-:W-:-:S13]  /*0ee0*/  ISETP.NE.AND P0, PT, R4, 0x1, PT ;  /* 0x000000010400780c */ /* 0x000fda0003f05270 */
[----:B------:R-:W-:Y:S05]  /*0ef0*/  @!P0 BRA `(.L_x_6) ;  /* 0x00000000008c8947 */ /* 0x000fea0003800000 */
[----:B------:R-:W3:Y:S01]  /*0f00*/  LDCU UR4, c[0x0][0x390] ;  /* 0x00007200ff0477ac */ /* 0x000ee20008000800 */
[----:B-12---:R-:W-:Y:S02]  /*0f10*/  IMAD.IADD R18, R9, 0x1, R20 ;  /* 0x0000000109127824 */ /* 0x006fe400078e0214 */
[----:B------:R-:W-:-:S03]  /*0f20*/  IMAD.MOV.U32 R23, RZ, RZ, RZ ;  /* 0x000000ffff177224 */ /* 0x000fc600078e00ff */
[C---:B0-----:R-:W-:Y:S02]  /*0f30*/  LOP3.LUT R14, R13.reuse, R18, RZ, 0xfc, !PT ;  /* 0x000000120d0e7212 */ /* 0x041fe400078efcff */
[----:B---3--:R-:W-:-:S04]  /*0f40*/  ISETP.GE.AND P0, PT, R13, UR4, PT ;  /* 0x000000040d007c0c */ /* 0x008fc8000bf06270 */
[----:B------:R-:W-:-:S04]  /*0f50*/  ISETP.GE.OR P1, PT, R18, R0, P0 ;  /* 0x000000001200720c */ /* 0x000fc80000726670 */
[----:B------:R-:W-:-:S13]  /*0f60*/  ISETP.LT.OR P1, PT, R14, RZ, P1 ;  /* 0x000000ff0e00720c */ /* 0x000fda0000f21670 */
[----:B------:R-:W0:Y:S01]  /*0f70*/  @!P1 LDC.64 R14, c[0x0][0x388] ;  /* 0x0000e200ff0e9b82 */ /* 0x000e220000000a00 */
[----:B------:R-:W-:-:S05]  /*0f80*/  @!P1 IMAD.IADD R19, R21, 0x1, R20 ;  /* 0x0000000115139824 */ /* 0x000fca00078e0214 */
[----:B------:R-:W-:-:S04]  /*0f90*/  @!P1 IADD3 R22, P3, PT, R10, R19, RZ ;  /* 0x000000130a169210 */ /* 0x000fc80007f7e0ff */
[----:B------:R-:W-:Y:S02]  /*0fa0*/  @!P1 LEA.HI.X.SX32 R19, R19, R12, 0x1, P3 ;  /* 0x0000000c13139211 */ /* 0x000fe400018f0eff */
[----:B0-----:R-:W-:-:S04]  /*0fb0*/  @!P1 LEA R14, P3, R22, R14, 0x2 ;  /* 0x0000000e160e9211 */ /* 0x001fc800078610ff */
[----:B------:R-:W-:-:S05]  /*0fc0*/  @!P1 LEA.HI.X R15, R22, R15, R19, 0x2, P3 ;  /* 0x0000000f160f9211 */ /* 0x000fca00018f1413 */
[----:B------:R-:W2:Y:S01]  /*0fd0*/  @!P1 LDG.E R23, desc[UR6][R14.64] ;  /* 0x000000060e179981 */ /* 0x000ea2000c1e1900 */
[----:B------:R-:W-:Y:S01]  /*0fe0*/  VIADD R18, R18, 0x1 ;  /* 0x0000000112127836 */ /* 0x000fe20000000000 */
[----:B------:R-:W-:Y:S01]  /*0ff0*/  BSSY.RECONVERGENT B0, `(.L_x_7) ;  /* 0x0000010000007945 */ /* 0x000fe20003800200 */
[----:B------:R-:W-:-:S03]  /*1000*/  IMAD.MOV.U32 R25, RZ, RZ, RZ ;  /* 0x000000ffff197224 */ /* 0x000fc600078e00ff */
[----:B------:R-:W-:Y:S02]  /*1010*/  ISETP.GE.OR P0, PT, R18, R0, P0 ;  /* 0x000000001200720c */ /* 0x000fe40000706670 */
[----:B------:R-:W-:-:S04]  /*1020*/  LOP3.LUT R18, R13, R18, RZ, 0xfc, !PT ;  /* 0x000000120d127212 */ /* 0x000fc800078efcff */
[----:B------:R-:W-:Y:S01]  /*1030*/  ISETP.LT.OR P0, PT, R18, RZ, P0 ;  /* 0x000000ff1200720c */ /* 0x000fe20000701670 */
[----:B------:R-:W-:Y:S01]  /*1040*/  IMAD.WIDE R18, R7, 0x4, R16 ;  /* 0x0000000407127825 */ /* 0x000fe200078e0210 */
[----:B--2---:R0:W-:Y:S11]  /*1050*/  STG.E desc[UR6][R16.64], R23 ;  /* 0x0000001710007986 */ /* 0x0041f6000c101906 */
[----:B------:R-:W-:Y:S05]  /*1060*/  @P0 BRA `(.L_x_8) ;  /* 0x0000000000200947 */ /* 0x000fea0003800000 */
[----:B------:R-:W1:Y:S01]  /*1070*/  LDCU.64 UR4, c[0x0][0x388] ;  /* 0x00007100ff0477ac */ /* 0x000e620008000a00 */
[--C-:B------:R-:W-:Y:S02]  /*1080*/  SHF.R.S32.HI R14, RZ, 0x1f, R21.reuse ;  /* 0x0000001fff0e7819 */ /* 0x100fe40000011415 */
[----:B------:R-:W-:Y:S02]  /*1090*/  SHF.R.S32.HI R15, RZ, 0x1f, R20 ;  /* 0x0000001fff0f7819 */ /* 0x000fe40000011414 */
[----:B0-----:R-:W-:-:S04]  /*10a0*/  IADD3 R16, P0, P1, R10, R20, R21 ;  /* 0x000000140a107210 */ /* 0x001fc8000791e015 */
[----:B------:R-:W-:Y:S02]  /*10b0*/  IADD3.X R15, PT, PT, R12, R15, R14, P0, P1 ;  /* 0x0000000f0c0f7210 */ /* 0x000fe400007e240e */
[----:B-1----:R-:W-:-:S04]  /*10c0*/  LEA R14, P0, R16, UR4, 0x2 ;  /* 0x00000004100e7c11 */ /* 0x002fc8000f8010ff */
[----:B------:R-:W-:-:S05]  /*10d0*/  LEA.HI.X R15, R16, UR5, R15, 0x2, P0 ;  /* 0x00000005100f7c11 */ /* 0x000fca00080f140f */
[----:B------:R1:W5:Y:S04]  /*10e0*/  LDG.E R25, desc[UR6][R14.64+0x4] ;  /* 0x000004060e197981 */ /* 0x000368000c1e1900 */
.L_x_8:
[----:B------:R-:W-:Y:S05]  /*10f0*/  BSYNC.RECONVERGENT B0 ;  /* 0x0000000000007941 */ /* 0x000fea0003800200 */
.L_x_7:
[----:B-----5:R3:W-:Y:S01]  /*1100*/  STG.E desc[UR6][R18.64], R25 ;  /* 0x0000001912007986 */ /* 0x0207e2000c101906 */
[----:B0-----:R-:W-:-:S04]  /*1110*/  IMAD.WIDE R16, R7, 0x4, R18 ;  /* 0x0000000407107825 */ /* 0x001fc800078e0212 */
[----:B------:R-:W-:-:S07]  /*1120*/  VIADD R20, R20, 0x2 ;  /* 0x0000000214147836 */ /* 0x000fce0000000000 */
.L_x_6:
[----:B------:R-:W4:Y:S02]  /*1130*/  LDCU UR4, c[0x0][0x398] ;  /* 0x00007300ff0477ac */ /* 0x000f240008000800 */
[----:B----4-:R-:W-:-:S04]  /*1140*/  ULOP3.LUT UR4, UR4, 0x1, URZ, 0xc0, !UPT ;  /* 0x0000000104047892 */ /* 0x010fc8000f8ec0ff */
[----:B------:R-:W-:-:S09]  /*1150*/  UISETP.NE.U32.AND UP0, UPT, UR4, 0x1, UPT ;  /* 0x000000010400788c */ /* 0x000fd2000bf05070 */
[----:B------:R-:W-:Y:S05]  /*1160*/  BRA.U UP0, `(.L_x_2) ;  /* 0x00000001004c7547 */ /* 0x000fea000b800000 */
[----:B------:R-:W4:Y:S01]  /*1170*/  LDCU UR4, c[0x0][0x390] ;  /* 0x00007200ff0477ac */ /* 0x000f220008000800 */
[----:B01----:R-:W-:Y:S01]  /*1180*/  IMAD.IADD R14, R9, 0x1, R20 ;  /* 0x00000001090e7824 */ /* 0x003fe200078e0214 */
[----:B------:R-:W-:Y:S01]  /*1190*/  BSSY.RECONVERGENT B0, `(.L_x_9) ;  /* 0x000000e000007945 */ /* 0x000fe20003800200 */
[----:B------:R-:W-:-:S03]  /*11a0*/  IMAD.MOV.U32 R15, RZ, RZ, RZ ;  /* 0x000000ffff0f7224 */ /* 0x000fc600078e00ff */
[----:B------:R-:W-:Y:S02]  /*11b0*/  ISETP.GE.AND P0, PT, R14, R0, PT ;  /* 0x000000000e00720c */ /* 0x000fe40003f06270 */
[C---:B------:R-:W-:Y:S02]  /*11c0*/  LOP3.LUT R14, R13.reuse, R14, RZ, 0xfc, !PT ;  /* 0x0000000e0d0e7212 */ /* 0x040fe400078efcff */
[----:B----4-:R-:W-:-:S04]  /*11d0*/  ISETP.GE.OR P0, PT, R13, UR4, P0 ;  /* 0x000000040d007c0c */ /* 0x010fc80008706670 */
[----:B------:R-:W-:-:S13]  /*11e0*/  ISETP.LT.OR P0, PT, R14, RZ, P0 ;  /* 0x000000ff0e00720c */ /* 0x000fda0000701670 */
[----:B------:R-:W-:Y:S05]  /*11f0*/  @P0 BRA `(.L_x_10) ;  /* 0x00000000001c0947 */ /* 0x000fea0003800000 */
[----:B------:R-:W0:Y:S01]  /*1200*/  LDCU.64 UR4, c[0x0][0x388] ;  /* 0x00007100ff0477ac */ /* 0x000e220008000a00 */
[----:B------:R-:W-:-:S05]  /*1210*/  IMAD.IADD R21, R21, 0x1, R20 ;  /* 0x0000000115157824 */ /* 0x000fca00078e0214 */
[----:B------:R-:W-:-:S04]  /*1220*/  IADD3 R0, P0, PT, R10, R21, RZ ;  /* 0x000000150a007210 */ /* 0x000fc80007f1e0ff */
[----:B------:R-:W-:Y:S02]  /*1230*/  LEA.HI.X.SX32 R21, R21, R12, 0x1, P0 ;  /* 0x0000000c15157211 */ /* 0x000fe400000f0eff */
[----:B0-----:R-:W-:-:S04]  /*1240*/  LEA R14, P0, R0, UR4, 0x2 ;  /* 0x00000004000e7c11 */ /* 0x001fc8000f8010ff */
[----:B------:R-:W-:-:S06]  /*1250*/  LEA.HI.X R15, R0, UR5, R21, 0x2, P0 ;  /* 0x00000005000f7c11 */ /* 0x000fcc00080f1415 */
[----:B------:R0:W5:Y:S03]  /*1260*/  LDG.E R15, desc[UR6][R14.64] ;  /* 0x000000060e0f7981 */ /* 0x000166000c1e1900 */
.L_x_10:
[----:B------:R-:W-:Y:S05]  /*1270*/  BSYNC.RECONVERGENT B0 ;  /* 0x0000000000007941 */ /* 0x000fea0003800200 */
.L_x_9:
[----:B-----5:R1:W-:Y:S02]  /*1280*/  STG.E desc[UR6][R16.64], R15 ;  /* 0x0000000f10007986 */ /* 0x0203e4000c101906 */
[----:B-1----:R-:W-:-:S07]  /*1290*/  IMAD.WIDE R16, R7, 0x4, R16 ;  /* 0x0000000407107825 */ /* 0x002fce00078e0210 */
.L_x_2:
[----:B------:R-:W-:Y:S05]  /*12a0*/  @P2 BRA `(.L_x_11) ;  /* 0xfffffff000bc2947 */ /* 0x000fea000383ffff */
[----:B------:R-:W4:Y:S01]  /*12b0*/  LDCU UR4, c[0x0][0x360] ;  /* 0x00006c00ff0477ac */ /* 0x000f220008000800 */
[----:B------:R-:W4:Y:S01]  /*12c0*/  LDC R9, c[0x0][0x370] ;  /* 0x0000dc00ff097b82 */ /* 0x000f220000000800 */
[----:B------:R-:W5:Y:S01]  /*12d0*/  LDCU UR5, c[0x0][0x380] ;  /* 0x00007000ff0577ac */ /* 0x000f620008000800 */
[----:B----4-:R-:W-:-:S05]  /*12e0*/  IMAD R2, R9, UR4, R2 ;  /* 0x0000000409027c24 */ /* 0x010fca000f8e0202 */
[----:B-----5:R-:W-:-:S13]  /*12f0*/  ISETP.GE.AND P0, PT, R2, UR5, PT ;  /* 0x0000000502007c0c */ /* 0x020fda000bf06270 */
[----:B------:R-:W-:Y:S05]  /*1300*/  @!P0 BRA `(.L_x_12) ;  /* 0xffffffec00948947 */ /* 0x000fea000383ffff */
[----:B------:R-:W-:Y:S05]  /*1310*/  EXIT ;  /* 0x000000000000794d */ /* 0x000fea0003800000 */
.L_x_13:
[----:B------:R-:W-:-:S00]  /*1320*/  BRA `(.L_x_13) ;  /* 0xfffffffc00fc7947 */ /* 0x000fc0000383ffff */
[----:B------:R-:W-:-:S00]  /*1330*/  NOP ;  /* 0x0000000000007918 */ /* 0x000fc00000000000 */
        /* <DEDUP_REMOVED lines=12> */
.L_x_15:


//--------------------- .text._Z11fill_kernelifPfi --------------------------
	.section	.text._Z11fill_kernelifPfi,"ax",@progbits
	.align	128
        .global         _Z11fill_kernelifPfi
        .type           _Z11fill_kernelifPfi,@function
        .size           _Z11fill_kernelifPfi,(.L_x_16 - _Z11fill_kernelifPfi)
        .other          _Z11fill_kernelifPfi,@"STO_CUDA_ENTRY STV_DEFAULT"
_Z11fill_kernelifPfi:
.text._Z11fill_kernelifPfi:
[----:B------:R-:W-:Y:S01]  /*0000*/  LDC R1, c[0x0][0x37c] ;  /* 0x0000df00ff017b82 */ /* 0x000fe20000000800 */
[----:B------:R-:W0:Y:S07]  /*0010*/  S2R R3, SR_TID.X ;  /* 0x0000000000037919 */ /* 0x000e2e0000002100 */
[----:B------:R-:W-:Y:S01]  /*0020*/  S2UR UR4, SR_CTAID.X ;  /* 0x00000000000479c3 */ /* 0x000fe20000002500 */
[----:B------:R-:W1:Y:S01]  /*0030*/  LDCU UR6, c[0x0][0x370] ;  /* 0x00006e00ff0677ac */ /* 0x000e620008000800 */
[----:B------:R-:W2:Y:S06]  /*0040*/  LDCU UR7, c[0x0][0x380] ;  /* 0x00007000ff0777ac */ /* 0x000eac0008000800 */
[----:B------:R-:W1:Y:S08]  /*0050*/  S2UR UR5, SR_CTAID.Y ;  /* 0x00000000000579c3 */ /* 0x000e700000002600 */
[----:B------:R-:W0:Y:S01]  /*0060*/  LDC R0, c[0x0][0x360] ;  /* 0x0000d800ff007b82 */ /* 0x000e220000000800 */
[----:B-1----:R-:W-:-:S06]  /*0070*/  UIMAD UR4, UR5, UR6, UR4 ;  /* 0x00000006050472a4 */ /* 0x002fcc000f8e0204 */
[----:B0-----:R-:W-:-:S05]  /*0080*/  IMAD R0, R0, UR4, R3 ;  /* 0x0000000400007c24 */ /* 0x001fca000f8e0203 */
[----:B--2---:R-:W-:-:S13]  /*0090*/  ISETP.GE.AND P0, PT, R0, UR7, PT ;  /* 0x0000000700007c0c */ /* 0x004fda000bf06270 */
[----:B------:R-:W-:Y:S05]  /*00a0*/  @P0 EXIT ;  /* 0x000000000000094d */ /* 0x000fea0003800000 */
[----:B------:R-:W0:Y:S01]  /*00b0*/  LDC.64 R2, c[0x0][0x388] ;  /* 0x0000e200ff027b82 */ /* 0x000e220000000a00 */
[----:B------:R-:W1:Y:S01]  /*00c0*/  LDCU UR6, c[0x0][0x390] ;  /* 0x00007200ff0677ac */ /* 0x000e620008000800 */
[----:B------:R-:W2:Y:S06]  /*00d0*/  LDCU.64 UR4, c[0x0][0x358] ;  /* 0x00006b00ff0477ac */ /* 0x000eac0008000a00 */
[----:B------:R-:W2:Y:S01]  /*00e0*/  LDC R7, c[0x0][0x384] ;  /* 0x0000e100ff077b82 */ /* 0x000ea20000000800 */
[----:B-1----:R-:W-:-:S04]  /*00f0*/  IMAD R5, R0, UR6, RZ ;  /* 0x0000000600057c24 */ /* 0x002fc8000f8e02ff */
[----:B0-----:R-:W-:-:S05]  /*0100*/  IMAD.WIDE R2, R5, 0x4, R2 ;  /* 0x0000000405027825 */ /* 0x001fca00078e0202 */
[----:B--2---:R-:W-:Y:S01]  /*0110*/  STG.E desc[UR4][R2.64], R7 ;  /* 0x0000000702007986 */ /* 0x004fe2000c101904 */
[----:B------:R-:W-:Y:S05]  /*0120*/  EXIT ;  /* 0x000000000000794d */ /* 0x000fea0003800000 */
.L_x_14:
        /* <DEDUP_REMOVED lines=13> */
.L_x_16:


//--------------------- .nv.shared.reserved.0     --------------------------
	.section	.nv.shared.reserved.0,"aw",@nobits
	.weak		__nv_reservedSMEM_offset_0_alias
	.size		__nv_reservedSMEM_offset_0_alias, 0, 64
	.other		__nv_reservedSMEM_offset_0_alias,@"STO_CUDA_RESERVED_SHARED STV_DEFAULT"
__nv_reservedSMEM_offset_0_alias:
	.zero		0
	.zero		64


//--------------------- .nv.constant0._Z17im2col_gpu_kerneliPKfiiiiiiiPf --------------------------
	.section	.nv.constant0._Z17im2col_gpu_kerneliPKfiiiiiiiPf,"a",@progbits
	.sectionflags	@""
	.align	4
.nv.constant0._Z17im2col_gpu_kerneliPKfiiiiiiiPf:
	.zero		952


//--------------------- .nv.constant0._Z11fill_kernelifPfi --------------------------
	.section	.nv.constant0._Z11fill_kernelifPfi,"a",@progbits
	.sectionflags	@""
	.align	4
.nv.constant0._Z11fill_kernelifPfi:
	.zero		916


//--------------------- SYMBOLS --------------------------

	.type		.nv.reservedSmem.offset0,@object
	.size		.nv.reservedSmem.offset0,0x4
